def gluon_wgmma(
    a_ptr,
    b_ptr,
    c_ptr,
    M,
    N,
    K,
    stride_am,
    stride_bk,
    stride_cm,
    BLOCK_M: gl.constexpr,
    BLOCK_N: gl.constexpr,
    BLOCK_K: gl.constexpr,
    DTYPE: gl.constexpr,
    A_LAYOUT: gl.constexpr,
    B_LAYOUT: gl.constexpr,
    C_LAYOUT: gl.constexpr,
    B_SHAPE: gl.constexpr,
    TRANS_B: gl.constexpr,
    NUM_BUFFERS: gl.constexpr,
    NUM_WARPS: gl.constexpr,
):
    a_desc = tma.make_tensor_descriptor(
        a_ptr, [M, K], [stride_am, 1], [BLOCK_M, BLOCK_K], A_LAYOUT
    )
    b_desc = tma.make_tensor_descriptor(
        b_ptr,
        [N, K] if TRANS_B else [K, N],
        [stride_bk, 1],
        B_SHAPE,
        B_LAYOUT,
    )
    c_desc = tma.make_tensor_descriptor(
        c_ptr, [M, N], [stride_cm, 1], [BLOCK_M, BLOCK_N], C_LAYOUT
    )

    a_bufs = gl.allocate_shared_memory(
        DTYPE, [NUM_BUFFERS, BLOCK_M, BLOCK_K], A_LAYOUT
    )
    b_bufs = gl.allocate_shared_memory(DTYPE, [NUM_BUFFERS] + B_SHAPE, B_LAYOUT)

    pid_m = gl.program_id(0)
    pid_n = gl.program_id(1)
    off_m = pid_m * BLOCK_M
    off_n = pid_n * BLOCK_N

    mma_layout: gl.constexpr = pick_wgmma_layout(DTYPE, BLOCK_M, BLOCK_N, NUM_WARPS)
    acc = warpgroup_mma_init(
        gl.zeros((BLOCK_M, BLOCK_N), dtype=gl.float32, layout=mma_layout)
    )

    bars = gl.allocate_shared_memory(
        gl.int64, [NUM_BUFFERS, 1], mbarrier.MBarrierLayout()
    )
    for i in gl.static_range(NUM_BUFFERS):
        mbarrier.init(bars.index(i), count=1)
    idx = 0
    phase = 0

    for k in range(0, K, BLOCK_K):
        a = a_bufs.index(idx)
        b = b_bufs.index(idx)
        bar = bars.index(idx)
        mbarrier.expect(bar, a_desc.block_type.nbytes + b_desc.block_type.nbytes)
        tma.async_copy_global_to_shared(a_desc, [off_m, k], bar, a)
        tma.async_copy_global_to_shared(
            b_desc, [off_n, k] if TRANS_B else [k, off_n], bar, b
        )
        mbarrier.wait(bar, phase=phase)

        if TRANS_B:
            b = b.permute((1, 0))
        acc = warpgroup_mma_wait(num_outstanding=0, deps=(acc,))
        acc = warpgroup_mma(a, b, acc, is_async=True)

        idx += 1
        if idx == NUM_BUFFERS:
            idx = 0
            phase ^= 1

    acc = warpgroup_mma_wait(num_outstanding=0, deps=(acc,))
    for i in gl.static_range(NUM_BUFFERS):
        mbarrier.invalidate(bars.index(i))

    c_smem = gl.allocate_shared_memory(DTYPE, [BLOCK_M, BLOCK_N], C_LAYOUT)
    c_smem.store(acc.to(DTYPE))
    fence_async_shared()
    tma.async_copy_shared_to_global(c_desc, [off_m, off_n], c_smem)
    tma.store_wait(pendings=0)

# config = {"BLOCK_K": 128, "BLOCK_M": 128, "BLOCK_N": 128, "arch": "sm_90", "dtype": "bf16", "num_buffers": 2, "num_warps": 4, "trans_b": 0}
# arch = sm_90


// ===== COMPILED SASS (sm_90a) =====

	.target	sm_90a

	.elftype	@"ET_EXEC"


//--------------------- .note.nv.tkinfo           --------------------------
	.section	.note.nv.tkinfo,"",@"SHT_NOTE"
	.sectionflags	@"SHF_NOTE_NV_TKINFO"
	.tkinfo
        /*0018*/ 	.word	0x00000002
        /*0030*/ 	.string	""
        /*0030*/ 	.string	"ptxas"
        /*0030*/ 	.string	"Cuda compilation tools, release 13.0, V13.0.88"
        /*0030*/ 	.string	"Build cuda_13.0.r13.0/compiler.36424714_0"
        /*0030*/ 	.string	"-v  -suppress-debug-info  -lineinfo  -arch sm_90a "



//--------------------- .note.nv.cuinfo           --------------------------
	.section	.note.nv.cuinfo,"",@"SHT_NOTE"
	.sectionflags	@"SHF_NOTE_NV_CUINFO"
        /*0018*/ 	.short	0x0002
        /*001a*/ 	.short	0x005a
        /*001c*/ 	.short	0x0082
	.zero		2


//--------------------- .nv.info                  --------------------------
	.section	.nv.info,"",@"SHT_CUDA_INFO"
	.align	4


	//----- nvinfo : EIATTR_REGCOUNT
	.align		4
        /*0000*/ 	.byte	0x04, 0x2f
        /*0002*/ 	.short	(.L_1 - .L_0)
	.align		4
.L_0:
        /*0004*/ 	.word	index@(gluon_wgmma)
        /*0008*/ 	.word	0x0000009a


	//----- nvinfo : EIATTR_FRAME_SIZE
	.align		4
.L_1:
        /*000c*/ 	.byte	0x04, 0x11
        /*000e*/ 	.short	(.L_3 - .L_2)
	.align		4
.L_2:
        /*0010*/ 	.word	index@(gluon_wgmma)
        /*0014*/ 	.word	0x00000000


	//----- nvinfo : EIATTR_MIN_STACK_SIZE
	.align		4
.L_3:
        /*0018*/ 	.byte	0x04, 0x12
        /*001a*/ 	.short	(.L_5 - .L_4)
	.align		4
.L_4:
        /*001c*/ 	.word	index@(gluon_wgmma)
        /*0020*/ 	.word	0x00000000
.L_5:


//--------------------- .nv.compat                --------------------------
	.section	.nv.compat,"",@"SHT_CUDA_COMPAT_INFO"
	.align	4
        /*0000*/ 	.byte	0x02, 0x09, 0x01, 0x00, 0x02, 0x02, 0x04, 0x00, 0x02, 0x05, 0x05, 0x00, 0x03, 0x07, 0x01, 0x01
        /*0010*/ 	.byte	0x02, 0x03, 0x03, 0x00, 0x02, 0x06, 0x01, 0x00, 0x04, 0x0b, 0x08, 0x00, 0x00, 0x00, 0x00, 0x00
        /*0020*/ 	.byte	0x00, 0x00, 0x00, 0x00


//--------------------- .nv.info.gluon_wgmma      --------------------------
	.section	.nv.info.gluon_wgmma,"",@"SHT_CUDA_INFO"
	.sectionflags	@""
	.align	4


	//----- nvinfo : EIATTR_CUDA_API_VERSION
	.align		4
        /*0000*/ 	.byte	0x04, 0x37
        /*0002*/ 	.short	(.L_7 - .L_6)
.L_6:
        /*0004*/ 	.word	0x00000082


	//----- nvinfo : EIATTR_KPARAM_INFO
	.align		4
.L_7:
        /*0008*/ 	.byte	0x04, 0x17
        /*000a*/ 	.short	(.L_9 - .L_8)
.L_8:
        /*000c*/ 	.word	0x00000000
        /*0010*/ 	.short	0x000a
        /*0012*/ 	.short	0x0048
        /*0014*/ 	.byte	0x00, 0xf4, 0x21, 0x00


	//----- nvinfo : EIATTR_KPARAM_INFO
	.align		4
.L_9:
        /*0018*/ 	.byte	0x04, 0x17
        /*001a*/ 	.short	(.L_11 - .L_10)
.L_10:
        /*001c*/ 	.word	0x00000000
        /*0020*/ 	.short	0x0009
        /*0022*/ 	.short	0x0040
        /*0024*/ 	.byte	0x00, 0xf4, 0x21, 0x00


	//----- nvinfo : EIATTR_KPARAM_INFO
	.align		4
.L_11:
        /*0028*/ 	.byte	0x04, 0x17
        /*002a*/ 	.short	(.L_13 - .L_12)
.L_12:
        /*002c*/ 	.word	0x00000000
        /*0030*/ 	.short	0x0008
        /*0032*/ 	.short	0x0038
        /*0034*/ 	.byte	0x00, 0xf0, 0x21, 0x00


	//----- nvinfo : EIATTR_KPARAM_INFO
	.align		4
.L_13:
        /*0038*/ 	.byte	0x04, 0x17
        /*003a*/ 	.short	(.L_15 - .L_14)
.L_14:
        /*003c*/ 	.word	0x00000000
        /*0040*/ 	.short	0x0007
        /*0042*/ 	.short	0x0030
        /*0044*/ 	.byte	0x00, 0xf0, 0x21, 0x00


	//----- nvinfo : EIATTR_KPARAM_INFO
	.align		4
.L_15:
        /*0048*/ 	.byte	0x04, 0x17
        /*004a*/ 	.short	(.L_17 - .L_16)
.L_16:
        /*004c*/ 	.word	0x00000000
        /*0050*/ 	.short	0x0006
        /*0052*/ 	.short	0x0028
        /*0054*/ 	.byte	0x00, 0xf0, 0x21, 0x00


	//----- nvinfo : EIATTR_KPARAM_INFO
	.align		4
.L_17:
        /*0058*/ 	.byte	0x04, 0x17
        /*005a*/ 	.short	(.L_19 - .L_18)
.L_18:
        /*005c*/ 	.word	0x00000000
        /*0060*/ 	.short	0x0005
        /*0062*/ 	.short	0x0020
        /*0064*/ 	.byte	0x00, 0xf0, 0x11, 0x00


	//----- nvinfo : EIATTR_KPARAM_INFO
	.align		4
.L_19:
        /*0068*/ 	.byte	0x04, 0x17
        /*006a*/ 	.short	(.L_21 - .L_20)
.L_20:
        /*006c*/ 	.word	0x00000000
        /*0070*/ 	.short	0x0004
        /*0072*/ 	.short	0x001c
        /*0074*/ 	.byte	0x00, 0xf0, 0x11, 0x00


	//----- nvinfo : EIATTR_KPARAM_INFO
	.align		4
.L_21:
        /*0078*/ 	.byte	0x04, 0x17
        /*007a*/ 	.short	(.L_23 - .L_22)
.L_22:
        /*007c*/ 	.word	0x00000000
        /*0080*/ 	.short	0x0003
        /*0082*/ 	.short	0x0018
        /*0084*/ 	.byte	0x00, 0xf0, 0x11, 0x00


	//----- nvinfo : EIATTR_KPARAM_INFO
	.align		4
.L_23:
        /*0088*/ 	.byte	0x04, 0x17
        /*008a*/ 	.short	(.L_25 - .L_24)
.L_24:
        /*008c*/ 	.word	0x00000000
        /*0090*/ 	.short	0x0002
        /*0092*/ 	.short	0x0010
        /*0094*/ 	.byte	0x00, 0xf4, 0x21, 0x00


	//----- nvinfo : EIATTR_KPARAM_INFO
	.align		4
.L_25:
        /*0098*/ 	.byte	0x04, 0x17
        /*009a*/ 	.short	(.L_27 - .L_26)
.L_26:
        /*009c*/ 	.word	0x00000000
        /*00a0*/ 	.short	0x0001
        /*00a2*/ 	.short	0x0008
        /*00a4*/ 	.byte	0x00, 0xf4, 0x21, 0x00


	//----- nvinfo : EIATTR_KPARAM_INFO
	.align		4
.L_27:
        /*00a8*/ 	.byte	0x04, 0x17
        /*00aa*/ 	.short	(.L_29 - .L_28)
.L_28:
        /*00ac*/ 	.word	0x00000000
        /*00b0*/ 	.short	0x0000
        /*00b2*/ 	.short	0x0000
        /*00b4*/ 	.byte	0x00, 0xf4, 0x21, 0x00


	//----- nvinfo : EIATTR_SPARSE_MMA_MASK
	.align		4
.L_29:
        /*00b8*/ 	.byte	0x03, 0x50
        /*00ba*/ 	.short	0x0000


	//----- nvinfo : EIATTR_MAXREG_COUNT
	.align		4
        /*00bc*/ 	.byte	0x03, 0x1b
        /*00be*/ 	.short	0x00ff


	//----- nvinfo : EIATTR_NUM_BARRIERS
	.align		4
        /*00c0*/ 	.byte	0x02, 0x4c
        /*00c2*/ 	.byte	0x01
	.zero		1


	//----- nvinfo : EIATTR_MERCURY_ISA_VERSION
	.align		4
        /*00c4*/ 	.byte	0x03, 0x5f
        /*00c6*/ 	.short	0x0101


	//----- nvinfo : EIATTR_INT_WARP_WIDE_INSTR_OFFSETS
	.align		4
        /*00c8*/ 	.byte	0x04, 0x31
        /*00ca*/ 	.short	(.L_31 - .L_30)


	//   ....[0]....
.L_30:
        /*00cc*/ 	.word	0x00001300


	//   ....[1]....
        /*00d0*/ 	.word	0x00001320


	//   ....[2]....
        /*00d4*/ 	.word	0x000013d0


	//   ....[3]....
        /*00d8*/ 	.word	0x00001cc0


	//   ....[4]....
        /*00dc*/ 	.word	0x00001cd0


	//   ....[5]....
        /*00e0*/ 	.word	0x00001d50


	//   ....[6]....
        /*00e4*/ 	.word	0x00001d60


	//   ....[7]....
        /*00e8*/ 	.word	0x000024c0


	//   ....[8]....
        /*00ec*/ 	.word	0x00002540


	//----- nvinfo : EIATTR_COOP_GROUP_MASK_REGIDS
	.align		4
.L_31:
        /*00f0*/ 	.byte	0x04, 0x29
        /*00f2*/ 	.short	(.L_33 - .L_32)


	//   ....[0]....
.L_32:
        /*00f4*/ 	.word	0xffffffff


	//   ....[1]....
        /*00f8*/ 	.word	0xffffffff


	//   ....[2]....
        /*00fc*/ 	.word	0xffffffff


	//----- nvinfo : EIATTR_COOP_GROUP_INSTR_OFFSETS
	.align		4
.L_33:
        /*0100*/ 	.byte	0x04, 0x28
        /*0102*/ 	.short	(.L_35 - .L_34)


	//   ....[0]....
.L_34:
        /*0104*/ 	.word	0x00000150


	//   ....[1]....
        /*0108*/ 	.word	0x00000720


	//   ....[2]....
        /*010c*/ 	.word	0x00000cd0


	//----- nvinfo : EIATTR_MBARRIER_INSTR_OFFSETS
	.align		4
.L_35:
        /*0110*/ 	.byte	0x04, 0x39
        /*0112*/ 	.short	(.L_37 - .L_36)


	//   ....[0]....
.L_36:
        /*0114*/ 	.word	0x00001470
        /*0118*/ 	.word	0x000000ff
        /*011c*/ 	.word	0x00020000
        /*0120*/ 	.short	0x0100
        /*0122*/ 	.byte	0x37
	.zero		1


	//   ....[1]....
        /*0124*/ 	.word	0x00001600
        /*0128*/ 	.word	0x000000ff
        /*012c*/ 	.word	0x00020008
        /*0130*/ 	.short	0x0100
        /*0132*/ 	.byte	0x37
	.zero		1


	//   ....[2]....
        /*0134*/ 	.word	0x00001e70
        /*0138*/ 	.word	0x000000ff
        /*013c*/ 	.word	0x00020000
        /*0140*/ 	.short	0x010a
        /*0142*/ 	.byte	0x16
	.zero		1


	//   ....[3]....
        /*0144*/ 	.word	0x00002350
        /*0148*/ 	.word	0x000000ff
        /*014c*/ 	.word	0x00020000
        /*0150*/ 	.short	0x0108
        /*0152*/ 	.byte	0x37
	.zero		1


	//   ....[4]....
        /*0154*/ 	.word	0x00002450
        /*0158*/ 	.word	0x000000ff
        /*015c*/ 	.word	0x00020008
        /*0160*/ 	.short	0x0108
        /*0162*/ 	.byte	0x37
	.zero		1


	//   ....[5]....
        /*0164*/ 	.word	0x00002950
        /*0168*/ 	.word	0x000000ff
        /*016c*/ 	.word	0x00020000
        /*0170*/ 	.short	0x010a
        /*0172*/ 	.byte	0x16
	.zero		1


	//----- nvinfo : EIATTR_NUM_MBARRIERS
	.align		4
.L_37:
        /*0174*/ 	.byte	0x03, 0x38
        /*0176*/ 	.short	0x0002


	//----- nvinfo : EIATTR_EXIT_INSTR_OFFSETS
	.align		4
        /*0178*/ 	.byte	0x04, 0x1c
        /*017a*/ 	.short	(.L_39 - .L_38)


	//   ....[0]....
.L_38:
        /*017c*/ 	.word	0x00002940


	//----- nvinfo : EIATTR_REQNTID
	.align		4
.L_39:
        /*0180*/ 	.byte	0x04, 0x10
        /*0182*/ 	.short	(.L_41 - .L_40)
.L_40:
        /*0184*/ 	.word	0x00000080
        /*0188*/ 	.word	0x00000001
        /*018c*/ 	.word	0x00000001


	//----- nvinfo : EIATTR_CRS_STACK_SIZE
	.align		4
.L_41:
        /*0190*/ 	.byte	0x04, 0x1e
        /*0192*/ 	.short	(.L_43 - .L_42)
.L_42:
        /*0194*/ 	.word	0x00000000


	//----- nvinfo : EIATTR_CBANK_PARAM_SIZE
	.align		4
.L_43:
        /*0198*/ 	.byte	0x03, 0x19
        /*019a*/ 	.short	0x0050


	//----- nvinfo : EIATTR_PARAM_CBANK
	.align		4
        /*019c*/ 	.byte	0x04, 0x0a
        /*019e*/ 	.short	(.L_45 - .L_44)
	.align		4
.L_44:
        /*01a0*/ 	.word	index@(.nv.constant0.gluon_wgmma)
        /*01a4*/ 	.short	0x0210
        /*01a6*/ 	.short	0x0050


	//----- nvinfo : EIATTR_SW_WAR
	.align		4
.L_45:
        /*01a8*/ 	.byte	0x04, 0x36
        /*01aa*/ 	.short	(.L_47 - .L_46)
.L_46:
        /*01ac*/ 	.word	0x00000008
.L_47:


//--------------------- .nv.callgraph             --------------------------
	.section	.nv.callgraph,"",@"SHT_CUDA_CALLGRAPH"
	.align	4
	.sectionentsize	8
	.align		4
        /*0000*/ 	.word	0x00000000
	.align		4
        /*0004*/ 	.word	0xffffffff
	.align		4
        /*0008*/ 	.word	0x00000000
	.align		4
        /*000c*/ 	.word	0xfffffffe
	.align		4
        /*0010*/ 	.word	0x00000000
	.align		4
        /*0014*/ 	.word	0xfffffffd
	.align		4
        /*0018*/ 	.word	0x00000000
	.align		4
        /*001c*/ 	.word	0xfffffffc


//--------------------- .text.gluon_wgmma         --------------------------
	.section	.text.gluon_wgmma,"ax",@progbits
	.align	128
        .global         gluon_wgmma
        .type           gluon_wgmma,@function
        .size           gluon_wgmma,(.L_x_52 - gluon_wgmma)
        .other          gluon_wgmma,@"STO_CUDA_ENTRY STV_DEFAULT"
gluon_wgmma:
.text.gluon_wgmma:
[----:B------:R-:W-:Y:S01]  /*0000*/  LDC R1, c[0x0][0x28] ;  /* 0x00000a00ff017b82 */ /* 0x000fe20000000800 */
[----:B------:R-:W1:Y:S07]  /*0010*/  S2R R0, SR_TID.X ;  /* 0x0000000000007919 */ /* 0x000e6e0000002100 */
[----:B------:R-:W2:Y:S01]  /*0020*/  S2UR UR4, SR_CgaCtaId ;  /* 0x00000000000479c3 */ /* 0x000ea20000008800 */
[----:B------:R-:W-:Y:S01]  /*0030*/  UMOV UR55, 0x400 ;  /* 0x0000040000377882 */ /* 0x000fe20000000000 */
[----:B------:R-:W-:Y:S01]  /*0040*/  ULDC UR6, c[0x0][0xc] ;  /* 0x0000030000067ab9 */ /* 0x000fe20000000800 */
[----:B------:R-:W-:Y:S01]  /*0050*/  ULDC.64 UR48, c[0x0][0x250] ;  /* 0x0000940000307ab9 */ /* 0x000fe20000000a00 */
[----:B------:R-:W-:Y:S04]  /*0060*/  BSSY B0, `(.L_x_0) ;  /* 0x000001e000007945 */ /* 0x000fe80003800000 */
[----:B------:R-:W3:Y:S08]  /*0070*/  LDC R5, c[0x0][0x228] ;  /* 0x00008a00ff057b82 */ /* 0x000ef00000000800 */
[----:B------:R-:W4:Y:S08]  /*0080*/  LDC R12, c[0x0][0x230] ;  /* 0x00008c00ff0c7b82 */ /* 0x000f300000000800 */
[----:B------:R-:W-:Y:S01]  /*0090*/  S2UR UR50, SR_CTAID.Y ;  /* 0x00000000003279c3 */ /* 0x000fe20000002600 */
[----:B--2---:R-:W-:-:S03]  /*00a0*/  ULEA UR55, UR4, UR55, 0x18 ;  /* 0x0000003704377291 */ /* 0x004fc6000f8ec03f */
[----:B------:R-:W-:Y:S01]  /*00b0*/  ULDC UR4, c[0x0][0x10] ;  /* 0x0000040000047ab9 */ /* 0x000fe20000000800 */
[----:B-1----:R-:W-:-:S03]  /*00c0*/  LOP3.LUT R4, R0, 0x7f, RZ, 0xc0, !PT ;  /* 0x0000007f00047812 */ /* 0x002fc600078ec0ff */
[----:B------:R-:W1:Y:S01]  /*00d0*/  S2UR UR5, SR_CTAID.Z ;  /* 0x00000000000579c3 */ /* 0x000e620000002700 */
[----:B---3--:R-:W-:Y:S01]  /*00e0*/  VIADD R5, R5, 0xffffffff ;  /* 0xffffffff05057836 */ /* 0x008fe20000000000 */
[C---:B------:R-:W-:Y:S02]  /*00f0*/  ISETP.GE.U32.AND P0, PT, R4.reuse, 0x20, PT ;  /* 0x000000200400780c */ /* 0x040fe40003f06070 */
[C---:B------:R-:W-:Y:S02]  /*0100*/  ISETP.NE.U32.AND P2, PT, R4.reuse, RZ, PT ;  /* 0x000000ff0400720c */ /* 0x040fe40003f45070 */
[----:B------:R-:W-:Y:S02]  /*0110*/  LEA R10, R4, UR55, 0x2 ;  /* 0x00000037040a7c11 */ /* 0x000fe4000f8e10ff */
[----:B------:R-:W2:Y:S01]  /*0120*/  S2UR UR51, SR_CTAID.X ;  /* 0x00000000003379c3 */ /* 0x000ea20000002500 */
[----:B----4-:R-:W-:-:S06]  /*0130*/  VIADD R11, R12, 0xffffffff ;  /* 0xffffffff0c0b7836 */ /* 0x010fcc0000000000 */
[----:B------:R3:W-:Y:S01]  /*0140*/  @!P0 STS [R10], RZ ;  /* 0x000000ff0a008388 */ /* 0x0007e20000000800 */
[----:B------:R-:W-:-:S03]  /*0150*/  NOP ;  /* 0x0000000000007918 */ /* 0x000fc60000000000 */
[----:B------:R3:W-:Y:S01]  /*0160*/  @!P2 STS [UR55+0x24], R5 ;  /* 0x00002405ff00a988 */ /* 0x0007e20008000837 */
[----:B-1----:R-:W-:-:S03]  /*0170*/  UIMAD UR4, UR5, UR4, UR50 ;  /* 0x00000004050472a4 */ /* 0x002fc6000f8e0232 */
[----:B------:R3:W-:Y:S01]  /*0180*/  @!P2 STS [UR55+0x20], R11 ;  /* 0x0000200bff00a988 */ /* 0x0007e20008000837 */
[----:B--2---:R-:W-:-:S04]  /*0190*/  UIMAD UR4, UR4, UR6, UR51 ;  /* 0x00000006040472a4 */ /* 0x004fc8000f8e0233 */
[----:B------:R-:W-:-:S04]  /*01a0*/  UIMAD UR8, UR4, 0x180, URZ ;  /* 0x00000180040878a4 */ /* 0x000fc8000f8e023f */
[----:B------:R-:W-:-:S04]  /*01b0*/  UIADD3 UR4, UP0, UR8, UR48, URZ ;  /* 0x0000003008047290 */ /* 0x000fc8000ff1e03f */
[----:B------:R-:W-:Y:S01]  /*01c0*/  ULEA.HI.X.SX32 UR5, UR8, UR49, 0x1, UP0 ;  /* 0x0000003108057291 */ /* 0x000fe200080f0e3f */
[----:B---3--:R-:W-:Y:S11]  /*01d0*/  @P2 BRA `(.L_x_1) ;  /* 0x0000000000182947 */ /* 0x008ff60003800000 */
[----:B------:R-:W1:Y:S01]  /*01e0*/  LDS R2, [UR55+0x8] ;  /* 0x00000837ff027984 */ /* 0x000e620008000800 */
[----:B------:R-:W2:Y:S01]  /*01f0*/  LDC.64 R6, c[0x0][0x210] ;  /* 0x00008400ff067b82 */ /* 0x000ea20000000a00 */
[----:B------:R-:W-:Y:S02]  /*0200*/  IMAD.MOV.U32 R3, RZ, RZ, 0x70 ;  /* 0x00000070ff037424 */ /* 0x000fe400078e00ff */
[----:B--2---:R2:W-:Y:S03]  /*0210*/  STS.64 [UR55], R6 ;  /* 0x00000006ff007988 */ /* 0x0045e60008000a37 */
[----:B-1----:R-:W-:-:S05]  /*0220*/  LOP3.LUT R2, R2, 0x10, R3, 0xd8, !PT ;  /* 0x0000001002027812 */ /* 0x002fca00078ed803 */
[----:B------:R2:W-:Y:S02]  /*0230*/  STS [UR55+0x8], R2 ;  /* 0x00000802ff007988 */ /* 0x0005e40008000837 */
.L_x_1:
[----:B------:R-:W-:Y:S05]  /*0240*/  BSYNC B0 ;  /* 0x0000000000007941 */ /* 0x000fea0003800000 */
.L_x_0:
[----:B------:R-:W-:Y:S04]  /*0250*/  BSSY B0, `(.L_x_2) ;  /* 0x000000a000007945 */ /* 0x000fe80003800000 */
[----:B------:R-:W-:Y:S05]  /*0260*/  @P2 BRA `(.L_x_3) ;  /* 0x0000000000202947 */ /* 0x000fea0003800000 */
[----:B--2---:R-:W1:Y:S01]  /*0270*/  LDS R2, [UR55+0x34] ;  /* 0x00003437ff027984 */ /* 0x004e620008000800 */
[----:B------:R-:W-:Y:S02]  /*0280*/  IMAD.MOV.U32 R3, RZ, RZ, 0x3f000000 ;  /* 0x3f000000ff037424 */ /* 0x000fe400078e00ff */
[----:B------:R-:W-:Y:S01]  /*0290*/  @!P2 IMAD.MOV.U32 R6, RZ, RZ, 0x7f ;  /* 0x0000007fff06a424 */ /* 0x000fe200078e00ff */
[----:B------:R-:W2:Y:S02]  /*02a0*/  @!P2 LDS R7, [UR55+0x38] ;  /* 0x00003837ff07a984 */ /* 0x000ea40008000800 */
[----:B-1----:R-:W-:Y:S02]  /*02b0*/  LOP3.LUT R2, R2, 0xff000000, R3, 0xb8, !PT ;  /* 0xff00000002027812 */ /* 0x002fe400078eb803 */
[----:B--2---:R-:W-:-:S03]  /*02c0*/  @!P2 LOP3.LUT R3, R7, 0xff, R6, 0xb8, !PT ;  /* 0x000000ff0703a812 */ /* 0x004fc600078eb806 */
[----:B------:R1:W-:Y:S04]  /*02d0*/  STS [UR55+0x34], R2 ;  /* 0x00003402ff007988 */ /* 0x0003e80008000837 */
[----:B------:R1:W-:Y:S02]  /*02e0*/  @!P2 STS [UR55+0x38], R3 ;  /* 0x00003803ff00a988 */ /* 0x0003e40008000837 */
.L_x_3:
[----:B------:R-:W-:Y:S05]  /*02f0*/  BSYNC B0 ;  /* 0x0000000000007941 */ /* 0x000fea0003800000 */
.L_x_2:
[----:B------:R-:W-:Y:S04]  /*0300*/  BSSY B0, `(.L_x_4) ;  /* 0x000000e000007945 */ /* 0x000fe80003800000 */
[----:B------:R-:W-:Y:S05]  /*0310*/  @P2 BRA `(.L_x_5) ;  /* 0x0000000000302947 */ /* 0x000fea0003800000 */
[----:B-1----:R-:W1:Y:S01]  /*0320*/  LDS R3, [UR55+0x34] ;  /* 0x00003437ff037984 */ /* 0x002e620008000800 */
[----:B--2---:R-:W2:Y:S03]  /*0330*/  LDC.64 R6, c[0x0][0x238] ;  /* 0x00008e00ff067b82 */ /* 0x004ea60000000a00 */
[----:B------:R-:W3:Y:S01]  /*0340*/  LDS R2, [UR55+0x1c] ;  /* 0x00001c37ff027984 */ /* 0x000ee20008000800 */
[C---:B--2---:R-:W-:Y:S01]  /*0350*/  SHF.L.U64.HI R7, R6.reuse, 0x1, R7 ;  /* 0x0000000106077819 */ /* 0x044fe20000010207 */
[----:B------:R-:W-:-:S03]  /*0360*/  IMAD.SHL.U32 R6, R6, 0x2, RZ ;  /* 0x0000000206067824 */ /* 0x000fc600078e00ff */
[--C-:B------:R-:W-:Y:S02]  /*0370*/  SHF.R.U32.HI R9, RZ, 0x4, R7.reuse ;  /* 0x00000004ff097819 */ /* 0x100fe40000011607 */
[----:B------:R-:W-:-:S05]  /*0380*/  SHF.R.U64 R6, R6, 0x4, R7 ;  /* 0x0000000406067819 */ /* 0x000fca0000001207 */
[----:B------:R4:W-:Y:S01]  /*0390*/  STS [UR55+0xc], R6 ;  /* 0x00000c06ff007988 */ /* 0x0009e20008000837 */
[----:B-1----:R-:W-:Y:S02]  /*03a0*/  LOP3.LUT R3, R3, 0x7, RZ, 0xb8, !PT ;  /* 0x0000000703037812 */ /* 0x002fe400078eb8ff */
[----:B---3--:R-:W-:-:S03]  /*03b0*/  LOP3.LUT R2, R2, 0xf, R9, 0xb8, !PT ;  /* 0x0000000f02027812 */ /* 0x008fc600078eb809 */
[----:B------:R4:W-:Y:S04]  /*03c0*/  STS [UR55+0x34], R3 ;  /* 0x00003403ff007988 */ /* 0x0009e80008000837 */
[----:B------:R4:W-:Y:S02]  /*03d0*/  STS [UR55+0x1c], R2 ;  /* 0x00001c02ff007988 */ /* 0x0009e40008000837 */
.L_x_5:
[----:B------:R-:W-:Y:S05]  /*03e0*/  BSYNC B0 ;  /* 0x0000000000007941 */ /* 0x000fea0003800000 */
.L_x_4:
[----:B------:R-:W-:Y:S04]  /*03f0*/  BSSY B1, `(.L_x_6) ;  /* 0x000001b000017945 */ /* 0x000fe80003800000 */
[----:B------:R-:W-:Y:S01]  /*0400*/  BSSY B0, `(.L_x_7) ;  /* 0x0000016000007945 */ /* 0x000fe20003800000 */
[----:B--2---:R-:W-:-:S03]  /*0410*/  IMAD.MOV.U32 R7, RZ, RZ, RZ ;  /* 0x000000ffff077224 */ /* 0x004fc600078e00ff */
[----:B------:R-:W-:Y:S05]  /*0420*/  @P2 BRA `(.L_x_8) ;  /* 0x0000000000202947 */ /* 0x000fea0003800000 */
[----:B-1--4-:R-:W1:Y:S02]  /*0430*/  LDS R2, [UR55+0x34] ;  /* 0x00003437ff027984 */ /* 0x012e640008000800 */
[----:B-1----:R-:W-:-:S05]  /*0440*/  LOP3.LUT R2, R2, 0x38, RZ, 0xb8, !PT ;  /* 0x0000003802027812 */ /* 0x002fca00078eb8ff */
[----:B------:R1:W-:Y:S01]  /*0450*/  STS [UR55+0x34], R2 ;  /* 0x00003402ff007988 */ /* 0x0003e20008000837 */
[----:B------:R-:W-:Y:S05]  /*0460*/  @P2 BRA `(.L_x_9) ;  /* 0x0000000000202947 */ /* 0x000fea0003800000 */
[----:B-1----:R-:W1:Y:S01]  /*0470*/  LDS R2, [UR55+0x8] ;  /* 0x00000837ff027984 */ /* 0x002e620008000800 */
[----:B------:R-:W-:-:S05]  /*0480*/  IMAD.MOV.U32 R3, RZ, RZ, 0x780 ;  /* 0x00000780ff037424 */ /* 0x000fca00078e00ff */
[----:B-1----:R-:W-:-:S05]  /*0490*/  LOP3.LUT R2, R2, 0x500, R3, 0xd8, !PT ;  /* 0x0000050002027812 */ /* 0x002fca00078ed803 */
[----:B------:R2:W-:Y:S02]  /*04a0*/  STS [UR55+0x8], R2 ;  /* 0x00000802ff007988 */ /* 0x0005e40008000837 */
.L_x_8:
[----:B------:R-:W-:Y:S05]  /*04b0*/  @P2 BRA `(.L_x_10) ;  /* 0x0000000000282947 */ /* 0x000fea0003800000 */
[----:B-12-4-:R-:W1:Y:S02]  /*04c0*/  LDS R2, [UR55+0x8] ;  /* 0x00000837ff027984 */ /* 0x016e640008000800 */
[----:B-1----:R-:W-:-:S05]  /*04d0*/  LOP3.LUT R2, R2, 0x1800, RZ, 0xb8, !PT ;  /* 0x0000180002027812 */ /* 0x002fca00078eb8ff */
[----:B------:R2:W-:Y:S02]  /*04e0*/  STS [UR55+0x8], R2 ;  /* 0x00000802ff007988 */ /* 0x0005e40008000837 */
.L_x_9:
[----:B------:R-:W-:Y:S05]  /*04f0*/  @P2 BREAK B0 ;  /* 0x0000000000002942 */ /* 0x000fea0003800000 */
[----:B------:R-:W-:Y:S05]  /*0500*/  @P2 BRA `(.L_x_11) ;  /* 0x0000000000242947 */ /* 0x000fea0003800000 */
[----:B------:R-:W3:Y:S01]  /*0510*/  LDS R3, [UR55+0x8] ;  /* 0x00000837ff037984 */ /* 0x000ee20008000800 */
[----:B-12---:R-:W-:-:S05]  /*0520*/  IMAD.MOV.U32 R2, RZ, RZ, 0x6000 ;  /* 0x00006000ff027424 */ /* 0x006fca00078e00ff */
[----:B---3--:R-:W-:-:S04]  /*0530*/  LOP3.LUT R2, R3, 0x6000, R2, 0xd8, !PT ;  /* 0x0000600003027812 */ /* 0x008fc800078ed802 */
[----:B------:R-:W-:-:S05]  /*0540*/  LOP3.LUT R2, R2, 0x400000, RZ, 0xb8, !PT ;  /* 0x0040000002027812 */ /* 0x000fca00078eb8ff */
[----:B------:R3:W-:Y:S02]  /*0550*/  STS [UR55+0x8], R2 ;  /* 0x00000802ff007988 */ /* 0x0007e40008000837 */
.L_x_10:
[----:B------:R-:W-:Y:S05]  /*0560*/  BSYNC B0 ;  /* 0x0000000000007941 */ /* 0x000fea0003800000 */
.L_x_7:
[----:B-1234-:R-:W1:Y:S02]  /*0570*/  @!P2 LDS R2, [UR55+0x8] ;  /* 0x00000837ff02a984 */ /* 0x01ee640008000800 */
[----:B-1----:R-:W-:-:S05]  /*0580*/  @!P2 LOP3.LUT R2, R2, 0x8000, RZ, 0xb8, !PT ;  /* 0x000080000202a812 */ /* 0x002fca00078eb8ff */
[----:B------:R3:W-:Y:S02]  /*0590*/  @!P2 STS [UR55+0x8], R2 ;  /* 0x00000802ff00a988 */ /* 0x0007e40008000837 */
.L_x_11:
[----:B------:R-:W-:Y:S05]  /*05a0*/  BSYNC B1 ;  /* 0x0000000000017941 */ /* 0x000fea0003800000 */
.L_x_6:
[----:B------:R-:W-:Y:S05]  /*05b0*/  WARPSYNC.ALL ;  /* 0x0000000000007948 */ /* 0x000fea0003800000 */
[----:B------:R-:W4:Y:S02]  /*05c0*/  LDC R6, c[0x0][0x22c] ;  /* 0x00008b00ff067b82 */ /* 0x000f240000000800 */
[----:B----4-:R-:W-:Y:S01]  /*05d0*/  VIADD R6, R6, 0xffffffff ;  /* 0xffffffff06067836 */ /* 0x010fe20000000000 */
[----:B------:R-:W-:Y:S06]  /*05e0*/  @P0 BRA `(.L_x_12) ;  /* 0x0000000000280947 */ /* 0x000fec0003800000 */
[----:B-123--:R-:W1:Y:S01]  /*05f0*/  S2R R2, SR_LANEID ;  /* 0x0000000000027919 */ /* 0x00ee620000000000 */
[----:B------:R-:W-:Y:S05]  /*0600*/  WARPSYNC.ALL ;  /* 0x0000000000007948 */ /* 0x000fea0003800000 */
[----:B-1----:R-:W-:-:S05]  /*0610*/  IMAD.SHL.U32 R8, R2, 0x4, RZ ;  /* 0x0000000402087824 */ /* 0x002fca00078e00ff */
[----:B------:R-:W1:Y:S01]  /*0620*/  LDS R9, [R8+UR55] ;  /* 0x0000003708097984 */ /* 0x000e620008000800 */
[----:B------:R-:W-:-:S05]  /*0630*/  IADD3 R2, P1, R8, UR4, RZ ;  /* 0x0000000408027c10 */ /* 0x000fca000ff3e0ff */
[----:B------:R-:W-:-:S05]  /*0640*/  IMAD.X R3, RZ, RZ, UR5, P1 ;  /* 0x00000005ff037e24 */ /* 0x000fca00088e06ff */
[----:B-1----:R4:W5:Y:S01]  /*0650*/  ATOMG.E.EXCH.STRONG.GPU PT, RZ, [R2], R9 ;  /* 0x0000000902ff73a8 */ /* 0x00296200041ee100 */
[----:B------:R-:W-:-:S04]  /*0660*/  DEPBAR {5,4,3,2,1,0} ;  /* 0x0000003f0000791a */ /* 0x000fc80000000000 */
[----:B------:R4:W-:Y:S01]  /*0670*/  UTMACCTL.IV [UR4] ;  /* 0x00000000040079b9 */ /* 0x0009e20008000000 */
[----:B------:R-:W-:Y:S01]  /*0680*/  NOP ;  /* 0x0000000000007918 */ /* 0x000fe20000000000 */
.L_x_12:
[----:B------:R-:W-:Y:S05]  /*0690*/  @P0 BRA `(.L_x_13) ;  /* 0x00000000000c0947 */ /* 0x000fea0003800000 */
[----:B------:R0:W-:Y:S01]  /*06a0*/  UTMACMDFLUSH ;  /* 0x00000000000079b7 */ /* 0x0001e20000000000 */
[----:B------:R-:W-:Y:S05]  /*06b0*/  @P0 BRA `(.L_x_13) ;  /* 0x0000000000040947 */ /* 0x000fea0003800000 */
[----:B------:R-:W-:-:S04]  /*06c0*/  DEPBAR.LE SB0, 0x0 ;  /* 0x000080000000791a */ /* 0x000fc80000000000 */
.L_x_13:
[----:B------:R-:W-:Y:S05]  /*06d0*/  WARPSYNC.ALL ;  /* 0x0000000000007948 */ /* 0x000fea0003800000 */
[----:B-----5:R-:W-:Y:S06]  /*06e0*/  BAR.SYNC.DEFER_BLOCKING 0x0 ;  /* 0x0000000000007b1d */ /* 0x020fec0000010000 */
[----:B------:R-:W-:Y:S02]  /*06f0*/  BSSY B1, `(.L_x_14) ;  /* 0x000000b000017945 */ /* 0x000fe40003800000 */
[----:B------:R-:W-:Y:S06]  /*0700*/  BAR.SYNC.DEFER_BLOCKING 0x0 ;  /* 0x0000000000007b1d */ /* 0x000fec0000010000 */
[----:B------:R5:W-:Y:S01]  /*0710*/  @!P0 STS [R10], RZ ;  /* 0x000000ff0a008388 */ /* 0x000be20000000800 */
[----:B------:R-:W-:Y:S01]  /*0720*/  NOP ;  /* 0x0000000000007918 */ /* 0x000fe20000000000 */
[----:B------:R-:W-:Y:S05]  /*0730*/  @P2 BRA `(.L_x_15) ;  /* 0x0000000000182947 */ /* 0x000fea0003800000 */
[----:B-1234-:R-:W1:Y:S01]  /*0740*/  LDS R2, [UR55+0x8] ;  /* 0x00000837ff027984 */ /* 0x01ee620008000800 */
[----:B------:R-:W2:Y:S01]  /*0750*/  LDC.64 R8, c[0x0][0x218] ;  /* 0x00008600ff087b82 */ /* 0x000ea20000000a00 */
[----:B------:R-:W-:Y:S02]  /*0760*/  IMAD.MOV.U32 R3, RZ, RZ, 0x70 ;  /* 0x00000070ff037424 */ /* 0x000fe400078e00ff */
[----:B--2---:R2:W-:Y:S03]  /*0770*/  STS.64 [UR55], R8 ;  /* 0x00000008ff007988 */ /* 0x0045e60008000a37 */
[----:B-1----:R-:W-:-:S05]  /*0780*/  LOP3.LUT R2, R2, 0x10, R3, 0xd8, !PT ;  /* 0x0000001002027812 */ /* 0x002fca00078ed803 */
[----:B------:R2:W-:Y:S02]  /*0790*/  STS [UR55+0x8], R2 ;  /* 0x00000802ff007988 */ /* 0x0005e40008000837 */
.L_x_15:
[----:B----4-:R-:W-:Y:S05]  /*07a0*/  BSYNC B1 ;  /* 0x0000000000017941 */ /* 0x010fea0003800000 */
.L_x_14:
[----:B------:R-:W-:Y:S04]  /*07b0*/  BSSY B1, `(.L_x_16) ;  /* 0x000000a000017945 */ /* 0x000fe80003800000 */
[----:B------:R-:W-:Y:S05]  /*07c0*/  @P2 BRA `(.L_x_17) ;  /* 0x0000000000202947 */ /* 0x000fea0003800000 */
[----:B-123--:R-:W1:Y:S01]  /*07d0*/  LDS R2, [UR55+0x34] ;  /* 0x00003437ff027984 */ /* 0x00ee620008000800 */
[----:B------:R-:W-:Y:S02]  /*07e0*/  IMAD.MOV.U32 R9, RZ, RZ, 0x3f000000 ;  /* 0x3f000000ff097424 */ /* 0x000fe400078e00ff */
[----:B------:R-:W-:Y:S01]  /*07f0*/  @!P2 IMAD.MOV.U32 R8, RZ, RZ, 0x7f ;  /* 0x0000007fff08a424 */ /* 0x000fe200078e00ff */
[----:B------:R-:W2:Y:S02]  /*0800*/  @!P2 LDS R3, [UR55+0x38] ;  /* 0x00003837ff03a984 */ /* 0x000ea40008000800 */
[----:B-1----:R-:W-:Y:S02]  /*0810*/  LOP3.LUT R2, R2, 0xff000000, R9, 0xb8, !PT ;  /* 0xff00000002027812 */ /* 0x002fe400078eb809 */
[----:B--2---:R-:W-:-:S03]  /*0820*/  @!P2 LOP3.LUT R3, R3, 0xff, R8, 0xb8, !PT ;  /* 0x000000ff0303a812 */ /* 0x004fc600078eb808 */
[----:B------:R4:W-:Y:S04]  /*0830*/  STS [UR55+0x34], R2 ;  /* 0x00003402ff007988 */ /* 0x0009e80008000837 */
[----:B------:R4:W-:Y:S02]  /*0840*/  @!P2 STS [UR55+0x38], R3 ;  /* 0x00003803ff00a988 */ /* 0x0009e40008000837 */
.L_x_17:
[----:B------:R-:W-:Y:S05]  /*0850*/  BSYNC B1 ;  /* 0x0000000000017941 */ /* 0x000fea0003800000 */
.L_x_16:
[----:B------:R-:W-:Y:S04]  /*0860*/  BSSY B1, `(.L_x_18) ;  /* 0x0000004000017945 */ /* 0x000fe80003800000 */
[----:B------:R-:W-:Y:S05]  /*0870*/  @P2 BRA `(.L_x_19) ;  /* 0x0000000000082947 */ /* 0x000fea0003800000 */
[----:B------:R1:W-:Y:S04]  /*0880*/  STS [UR55+0x24], R11 ;  /* 0x0000240bff007988 */ /* 0x0003e80008000837 */
[----:B------:R1:W-:Y:S02]  /*0890*/  STS [UR55+0x20], R6 ;  /* 0x00002006ff007988 */ /* 0x0003e40008000837 */
.L_x_19:
[----:B------:R-:W-:Y:S05]  /*08a0*/  BSYNC B1 ;  /* 0x0000000000017941 */ /* 0x000fea0003800000 */
.L_x_18:
[----:B------:R-:W-:Y:S04]  /*08b0*/  BSSY B1, `(.L_x_20) ;  /* 0x000000e000017945 */ /* 0x000fe80003800000 */
[----:B------:R-:W-:Y:S05]  /*08c0*/  @P2 BRA `(.L_x_21) ;  /* 0x0000000000302947 */ /* 0x000fea0003800000 */
[----:B----4-:R-:W4:Y:S01]  /*08d0*/  LDS R3, [UR55+0x34] ;  /* 0x00003437ff037984 */ /* 0x010f220008000800 */
[----:B--2---:R-:W2:Y:S03]  /*08e0*/  LDC.64 R8, c[0x0][0x240] ;  /* 0x00009000ff087b82 */ /* 0x004ea60000000a00 */
[----:B-1-3--:R-:W1:Y:S01]  /*08f0*/  LDS R2, [UR55+0x1c] ;  /* 0x00001c37ff027984 */ /* 0x00ae620008000800 */
[C---:B--2---:R-:W-:Y:S01]  /*0900*/  SHF.L.U64.HI R9, R8.reuse, 0x1, R9 ;  /* 0x0000000108097819 */ /* 0x044fe20000010209 */
[----:B------:R-:W-:-:S03]  /*0910*/  IMAD.SHL.U32 R8, R8, 0x2, RZ ;  /* 0x0000000208087824 */ /* 0x000fc600078e00ff */
[--C-:B------:R-:W-:Y:S02]  /*0920*/  SHF.R.U32.HI R11, RZ, 0x4, R9.reuse ;  /* 0x00000004ff0b7819 */ /* 0x100fe40000011609 */
[----:B------:R-:W-:-:S05]  /*0930*/  SHF.R.U64 R8, R8, 0x4, R9 ;  /* 0x0000000408087819 */ /* 0x000fca0000001209 */
[----:B------:R2:W-:Y:S01]  /*0940*/  STS [UR55+0xc], R8 ;  /* 0x00000c08ff007988 */ /* 0x0005e20008000837 */
[----:B----4-:R-:W-:Y:S02]  /*0950*/  LOP3.LUT R3, R3, 0x7, RZ, 0xb8, !PT ;  /* 0x0000000703037812 */ /* 0x010fe400078eb8ff */
[----:B-1----:R-:W-:-:S03]  /*0960*/  LOP3.LUT R2, R2, 0xf, R11, 0xb8, !PT ;  /* 0x0000000f02027812 */ /* 0x002fc600078eb80b */
[----:B------:R2:W-:Y:S04]  /*0970*/  STS [UR55+0x34], R3 ;  /* 0x00003403ff007988 */ /* 0x0005e80008000837 */
[----:B------:R2:W-:Y:S02]  /*0980*/  STS [UR55+0x1c], R2 ;  /* 0x00001c02ff007988 */ /* 0x0005e40008000837 */
.L_x_21:
[----:B------:R-:W-:Y:S05]  /*0990*/  BSYNC B1 ;  /* 0x0000000000017941 */ /* 0x000fea0003800000 */
.L_x_20:
[----:B------:R-:W-:Y:S04]  /*09a0*/  BSSY B2, `(.L_x_22) ;  /* 0x000001a000027945 */ /* 0x000fe80003800000 */
[----:B------:R-:W-:Y:S04]  /*09b0*/  BSSY B1, `(.L_x_23) ;  /* 0x0000015000017945 */ /* 0x000fe80003800000 */
[----:B------:R-:W-:Y:S05]  /*09c0*/  @P2 BRA `(.L_x_24) ;  /* 0x0000000000202947 */ /* 0x000fea0003800000 */
[----:B-1234-:R-:W1:Y:S02]  /*09d0*/  LDS R2, [UR55+0x34] ;  /* 0x00003437ff027984 */ /* 0x01ee640008000800 */
[----:B-1----:R-:W-:-:S05]  /*09e0*/  LOP3.LUT R2, R2, 0x38, RZ, 0xb8, !PT ;  /* 0x0000003802027812 */ /* 0x002fca00078eb8ff */
[----:B------:R1:W-:Y:S01]  /*09f0*/  STS [UR55+0x34], R2 ;  /* 0x00003402ff007988 */ /* 0x0003e20008000837 */
[----:B------:R-:W-:Y:S05]  /*0a00*/  @P2 BRA `(.L_x_25) ;  /* 0x0000000000202947 */ /* 0x000fea0003800000 */
[----:B-1----:R-:W1:Y:S01]  /*0a10*/  LDS R2, [UR55+0x8] ;  /* 0x00000837ff027984 */ /* 0x002e620008000800 */
[----:B------:R-:W-:-:S05]  /*0a20*/  IMAD.MOV.U32 R3, RZ, RZ, 0x780 ;  /* 0x00000780ff037424 */ /* 0x000fca00078e00ff */
[----:B-1----:R-:W-:-:S05]  /*0a30*/  LOP3.LUT R2, R2, 0x500, R3, 0xd8, !PT ;  /* 0x0000050002027812 */ /* 0x002fca00078ed803 */
[----:B------:R1:W-:Y:S02]  /*0a40*/  STS [UR55+0x8], R2 ;  /* 0x00000802ff007988 */ /* 0x0003e40008000837 */
.L_x_24:
[----:B------:R-:W-:Y:S05]  /*0a50*/  @P2 BRA `(.L_x_26) ;  /* 0x0000000000282947 */ /* 0x000fea0003800000 */
[----:B-1234-:R-:W1:Y:S02]  /*0a60*/  LDS R2, [UR55+0x8] ;  /* 0x00000837ff027984 */ /* 0x01ee640008000800 */
[----:B-1----:R-:W-:-:S05]  /*0a70*/  LOP3.LUT R2, R2, 0x1800, RZ, 0xb8, !PT ;  /* 0x0000180002027812 */ /* 0x002fca00078eb8ff */
[----:B------:R2:W-:Y:S02]  /*0a80*/  STS [UR55+0x8], R2 ;  /* 0x00000802ff007988 */ /* 0x0005e40008000837 */
.L_x_25:
[----:B------:R-:W-:Y:S05]  /*0a90*/  @P2 BREAK B1 ;  /* 0x0000000000012942 */ /* 0x000fea0003800000 */
[----:B------:R-:W-:Y:S05]  /*0aa0*/  @P2 BRA `(.L_x_27) ;  /* 0x0000000000242947 */ /* 0x000fea0003800000 */
[----:B-12---:R-:W1:Y:S01]  /*0ab0*/  LDS R2, [UR55+0x8] ;  /* 0x00000837ff027984 */ /* 0x006e620008000800 */
[----:B------:R-:W-:-:S05]  /*0ac0*/  IMAD.MOV.U32 R3, RZ, RZ, 0x6000 ;  /* 0x00006000ff037424 */ /* 0x000fca00078e00ff */
[----:B-1----:R-:W-:-:S04]  /*0ad0*/  LOP3.LUT R2, R2, 0x6000, R3, 0xd8, !PT ;  /* 0x0000600002027812 */ /* 0x002fc800078ed803 */
[----:B------:R-:W-:-:S05]  /*0ae0*/  LOP3.LUT R2, R2, 0x400000, RZ, 0xb8, !PT ;  /* 0x0040000002027812 */ /* 0x000fca00078eb8ff */
[----:B------:R1:W-:Y:S02]  /*0af0*/  STS [UR55+0x8], R2 ;  /* 0x00000802ff007988 */ /* 0x0003e40008000837 */
.L_x_26:
[----:B------:R-:W-:Y:S05]  /*0b00*/  BSYNC B1 ;  /* 0x0000000000017941 */ /* 0x000fea0003800000 */
.L_x_23:
[----:B-1234-:R-:W1:Y:S02]  /*0b10*/  @!P2 LDS R2, [UR55+0x8] ;  /* 0x00000837ff02a984 */ /* 0x01ee640008000800 */
[----:B-1----:R-:W-:-:S05]  /*0b20*/  @!P2 LOP3.LUT R2, R2, 0x8000, RZ, 0xb8, !PT ;  /* 0x000080000202a812 */ /* 0x002fca00078eb8ff */
[----:B------:R3:W-:Y:S02]  /*0b30*/  @!P2 STS [UR55+0x8], R2 ;  /* 0x00000802ff00a988 */ /* 0x0007e40008000837 */
.L_x_27:
[----:B------:R-:W-:Y:S05]  /*0b40*/  BSYNC B2 ;  /* 0x0000000000027941 */ /* 0x000fea0003800000 */
.L_x_22:
[----:B------:R-:W-:Y:S05]  /*0b50*/  WARPSYNC.ALL ;  /* 0x0000000000007948 */ /* 0x000fea0003800000 */
[----:B------:R-:W-:-:S04]  /*0b60*/  UIADD3 UR7, UR8, 0x80, URZ ;  /* 0x0000008008077890 */ /* 0x000fc8000fffe03f */
[----:B------:R-:W-:-:S04]  /*0b70*/  UIADD3 UR6, UP0, UR7, UR48, URZ ;  /* 0x0000003007067290 */ /* 0x000fc8000ff1e03f */
[----:B------:R-:W-:Y:S01]  /*0b80*/  ULEA.HI.X.SX32 UR7, UR7, UR49, 0x1, UP0 ;  /* 0x0000003107077291 */ /* 0x000fe200080f0e3f */
[----:B------:R-:W-:Y:S11]  /*0b90*/  @P0 BRA `(.L_x_28) ;  /* 0x0000000000280947 */ /* 0x000ff60003800000 */
[----:B-123--:R-:W1:Y:S01]  /*0ba0*/  S2R R2, SR_LANEID ;  /* 0x0000000000027919 */ /* 0x00ee620000000000 */
[----:B------:R-:W-:Y:S05]  /*0bb0*/  WARPSYNC.ALL ;  /* 0x0000000000007948 */ /* 0x000fea0003800000 */
[----:B-1----:R-:W-:-:S05]  /*0bc0*/  IMAD.SHL.U32 R8, R2, 0x4, RZ ;  /* 0x0000000402087824 */ /* 0x002fca00078e00ff */
[----:B------:R-:W1:Y:S01]  /*0bd0*/  LDS R9, [R8+UR55] ;  /* 0x0000003708097984 */ /* 0x000e620008000800 */
[----:B------:R-:W-:-:S05]  /*0be0*/  IADD3 R2, P1, R8, UR6, RZ ;  /* 0x0000000608027c10 */ /* 0x000fca000ff3e0ff */
[----:B------:R-:W-:-:S05]  /*0bf0*/  IMAD.X R3, RZ, RZ, UR7, P1 ;  /* 0x00000007ff037e24 */ /* 0x000fca00088e06ff */
[----:B-1----:R4:W2:Y:S01]  /*0c00*/  ATOMG.E.EXCH.STRONG.GPU PT, RZ, [R2], R9 ;  /* 0x0000000902ff73a8 */ /* 0x0028a200041ee100 */
[----:B------:R-:W-:-:S04]  /*0c10*/  DEPBAR {5,4,3,2,1,0} ;  /* 0x0000003f0000791a */ /* 0x000fc80000000000 */
[----:B------:R4:W-:Y:S01]  /*0c20*/  UTMACCTL.IV [UR6] ;  /* 0x00000000060079b9 */ /* 0x0009e20008000000 */
[----:B------:R-:W-:Y:S01]  /*0c30*/  NOP ;  /* 0x0000000000007918 */ /* 0x000fe20000000000 */
.L_x_28:
[----:B------:R-:W-:Y:S05]  /*0c40*/  @P0 BRA `(.L_x_29) ;  /* 0x00000000000c0947 */ /* 0x000fea0003800000 */
[----:B------:R0:W-:Y:S01]  /*0c50*/  UTMACMDFLUSH ;  /* 0x00000000000079b7 */ /* 0x0001e20000000000 */
[----:B------:R-:W-:Y:S05]  /*0c60*/  @P0 BRA `(.L_x_29) ;  /* 0x0000000000040947 */ /* 0x000fea0003800000 */
[----:B------:R-:W-:-:S04]  /*0c70*/  DEPBAR.LE SB0, 0x0 ;  /* 0x000080000000791a */ /* 0x000fc80000000000 */
.L_x_29:
[----:B------:R-:W-:Y:S05]  /*0c80*/  WARPSYNC.ALL ;  /* 0x0000000000007948 */ /* 0x000fea0003800000 */
[----:B--2---:R-:W-:Y:S06]  /*0c90*/  BAR.SYNC.DEFER_BLOCKING 0x0 ;  /* 0x0000000000007b1d */ /* 0x004fec0000010000 */
[----:B------:R-:W-:Y:S02]  /*0ca0*/  BSSY B2, `(.L_x_30) ;  /* 0x000000b000027945 */ /* 0x000fe40003800000 */
[----:B------:R-:W-:Y:S06]  /*0cb0*/  BAR.SYNC.DEFER_BLOCKING 0x0 ;  /* 0x0000000000007b1d */ /* 0x000fec0000010000 */
[----:B------:R2:W-:Y:S01]  /*0cc0*/  @!P0 STS [R10], RZ ;  /* 0x000000ff0a008388 */ /* 0x0005e20000000800 */
[----:B------:R-:W-:Y:S01]  /*0cd0*/  NOP ;  /* 0x0000000000007918 */ /* 0x000fe20000000000 */
[----:B------:R-:W-:Y:S05]  /*0ce0*/  @P2 BRA `(.L_x_31) ;  /* 0x0000000000182947 */ /* 0x000fea0003800000 */
[----:B-1-34-:R-:W1:Y:S01]  /*0cf0*/  LDS R2, [UR55+0x8] ;  /* 0x00000837ff027984 */ /* 0x01ae620008000800 */
[----:B------:R-:W3:Y:S01]  /*0d00*/  LDC.64 R8, c[0x0][0x220] ;  /* 0x00008800ff087b82 */ /* 0x000ee20000000a00 */
[----:B------:R-:W-:Y:S02]  /*0d10*/  IMAD.MOV.U32 R3, RZ, RZ, 0x70 ;  /* 0x00000070ff037424 */ /* 0x000fe400078e00ff */
[----:B---3--:R3:W-:Y:S03]  /*0d20*/  STS.64 [UR55], R8 ;  /* 0x00000008ff007988 */ /* 0x0087e60008000a37 */
[----:B-1----:R-:W-:-:S05]  /*0d30*/  LOP3.LUT R2, R2, 0x10, R3, 0xd8, !PT ;  /* 0x0000001002027812 */ /* 0x002fca00078ed803 */
[----:B------:R3:W-:Y:S02]  /*0d40*/  STS [UR55+0x8], R2 ;  /* 0x00000802ff007988 */ /* 0x0007e40008000837 */
.L_x_31:
[----:B----4-:R-:W-:Y:S05]  /*0d50*/  BSYNC B2 ;  /* 0x0000000000027941 */ /* 0x010fea0003800000 */
.L_x_30:
[----:B------:R-:W-:Y:S04]  /*0d60*/  BSSY B3, `(.L_x_32) ;  /* 0x0000011000037945 */ /* 0x000fe80003800000 */
[----:B------:R-:W-:Y:S04]  /*0d70*/  BSSY B2, `(.L_x_33) ;  /* 0x000000e000027945 */ /* 0x000fe80003800000 */
[----:B------:R-:W-:Y:S05]  /*0d80*/  @P2 BRA `(.L_x_34) ;  /* 0x0000000000242947 */ /* 0x000fea0003800000 */
[----:B-1-3--:R-:W1:Y:S01]  /*0d90*/  LDS R2, [UR55+0x34] ;  /* 0x00003437ff027984 */ /* 0x00ae620008000800 */
[----:B------:R-:W-:-:S05]  /*0da0*/  IMAD.MOV.U32 R3, RZ, RZ, 0x3f000000 ;  /* 0x3f000000ff037424 */ /* 0x000fca00078e00ff */
[----:B-1----:R-:W-:-:S05]  /*0db0*/  LOP3.LUT R2, R2, 0xff000000, R3, 0xb8, !PT ;  /* 0xff00000002027812 */ /* 0x002fca00078eb803 */
[----:B------:R1:W-:Y:S01]  /*0dc0*/  STS [UR55+0x34], R2 ;  /* 0x00003402ff007988 */ /* 0x0003e20008000837 */
[----:B------:R-:W-:Y:S05]  /*0dd0*/  @P2 BRA `(.L_x_35) ;  /* 0x00000000001c2947 */ /* 0x000fea0003800000 */
[----:B-1----:R-:W1:Y:S01]  /*0de0*/  LDS R2, [UR55+0x38] ;  /* 0x00003837ff027984 */ /* 0x002e620008000800 */
[----:B------:R-:W-:-:S05]  /*0df0*/  IMAD.MOV.U32 R3, RZ, RZ, 0x7f ;  /* 0x0000007fff037424 */ /* 0x000fca00078e00ff */
[----:B-1----:R-:W-:-:S05]  /*0e00*/  LOP3.LUT R2, R2, 0xff, R3, 0xb8, !PT ;  /* 0x000000ff02027812 */ /* 0x002fca00078eb803 */
[----:B------:R4:W-:Y:S02]  /*0e10*/  STS [UR55+0x38], R2 ;  /* 0x00003802ff007988 */ /* 0x0009e40008000837 */
.L_x_34:
[----:B------:R-:W-:Y:S05]  /*0e20*/  @P2 BREAK B2 ;  /* 0x0000000000022942 */ /* 0x000fea0003800000 */
[----:B------:R-:W-:Y:S05]  /*0e30*/  @P2 BRA `(.L_x_36) ;  /* 0x00000000000c2947 */ /* 0x000fea0003800000 */
[----:B------:R1:W-:Y:S02]  /*0e40*/  STS [UR55+0x20], R6 ;  /* 0x00002006ff007988 */ /* 0x0003e40008000837 */
.L_x_35:
[----:B------:R-:W-:Y:S05]  /*0e50*/  BSYNC B2 ;  /* 0x0000000000027941 */ /* 0x000fea0003800000 */
.L_x_33:
[----:B------:R1:W-:Y:S02]  /*0e60*/  @!P2 STS [UR55+0x24], R5 ;  /* 0x00002405ff00a988 */ /* 0x0003e40008000837 */
.L_x_36:
[----:B------:R-:W-:Y:S05]  /*0e70*/  BSYNC B3 ;  /* 0x0000000000037941 */ /* 0x000fea0003800000 */
.L_x_32:
[----:B------:R-:W-:Y:S05]  /*0e80*/  WARPSYNC.ALL ;  /* 0x0000000000007948 */ /* 0x000fea0003800000 */
[----:B------:R-:W-:Y:S04]  /*0e90*/  BSSY B3, `(.L_x_37) ;  /* 0x000000e000037945 */ /* 0x000fe80003800000 */
[----:B------:R-:W-:Y:S05]  /*0ea0*/  @P2 BRA `(.L_x_38) ;  /* 0x0000000000302947 */ /* 0x000fea0003800000 */
[----:B------:R-:W5:Y:S01]  /*0eb0*/  LDS R3, [UR55+0x34] ;  /* 0x00003437ff037984 */ /* 0x000f620008000800 */
[----:B---3--:R-:W3:Y:S03]  /*0ec0*/  LDC.64 R8, c[0x0][0x248] ;  /* 0x00009200ff087b82 */ /* 0x008ee60000000a00 */
[----:B-1--4-:R-:W1:Y:S01]  /*0ed0*/  LDS R2, [UR55+0x1c] ;  /* 0x00001c37ff027984 */ /* 0x012e620008000800 */
[C---:B---3--:R-:W-:Y:S01]  /*0ee0*/  SHF.L.U64.HI R6, R8.reuse, 0x1, R9 ;  /* 0x0000000108067819 */ /* 0x048fe20000010209 */
[----:B------:R-:W-:-:S03]  /*0ef0*/  IMAD.SHL.U32 R5, R8, 0x2, RZ ;  /* 0x0000000208057824 */ /* 0x000fc600078e00ff */
[--C-:B------:R-:W-:Y:S02]  /*0f00*/  SHF.R.U32.HI R9, RZ, 0x4, R6.reuse ;  /* 0x00000004ff097819 */ /* 0x100fe40000011606 */
[----:B------:R-:W-:-:S05]  /*0f10*/  SHF.R.U64 R5, R5, 0x4, R6 ;  /* 0x0000000405057819 */ /* 0x000fca0000001206 */
[----:B------:R3:W-:Y:S01]  /*0f20*/  STS [UR55+0xc], R5 ;  /* 0x00000c05ff007988 */ /* 0x0007e20008000837 */
[----:B-----5:R-:W-:Y:S02]  /*0f30*/  LOP3.LUT R3, R3, 0x7, RZ, 0xb8, !PT ;  /* 0x0000000703037812 */ /* 0x020fe400078eb8ff */
[----:B-1----:R-:W-:-:S03]  /*0f40*/  LOP3.LUT R2, R2, 0xf, R9, 0xb8, !PT ;  /* 0x0000000f02027812 */ /* 0x002fc600078eb809 */
[----:B------:R3:W-:Y:S04]  /*0f50*/  STS [UR55+0x34], R3 ;  /* 0x00003403ff007988 */ /* 0x0007e80008000837 */
[----:B------:R3:W-:Y:S02]  /*0f60*/  STS [UR55+0x1c], R2 ;  /* 0x00001c02ff007988 */ /* 0x0007e40008000837 */
.L_x_38:
[----:B------:R-:W-:Y:S05]  /*0f70*/  BSYNC B3 ;  /* 0x0000000000037941 */ /* 0x000fea0003800000 */
.L_x_37:
[----:B------:R-:W-:Y:S04]  /*0f80*/  BSSY B3, `(.L_x_39) ;  /* 0x000001a000037945 */ /* 0x000fe80003800000 */
[----:B------:R-:W-:Y:S04]  /*0f90*/  BSSY B4, `(.L_x_40) ;  /* 0x0000015000047945 */ /* 0x000fe80003800000 */
[----:B------:R-:W-:Y:S05]  /*0fa0*/  @P2 BRA `(.L_x_41) ;  /* 0x0000000000202947 */ /* 0x000fea0003800000 */
[----:B-1-34-:R-:W1:Y:S02]  /*0fb0*/  LDS R2, [UR55+0x34] ;  /* 0x00003437ff027984 */ /* 0x01ae640008000800 */
[----:B-1----:R-:W-:-:S05]  /*0fc0*/  LOP3.LUT R2, R2, 0x38, RZ, 0xb8, !PT ;  /* 0x0000003802027812 */ /* 0x002fca00078eb8ff */
[----:B------:R1:W-:Y:S01]  /*0fd0*/  STS [UR55+0x34], R2 ;  /* 0x00003402ff007988 */ /* 0x0003e20008000837 */
[----:B------:R-:W-:Y:S05]  /*0fe0*/  @P2 BRA `(.L_x_42) ;  /* 0x0000000000202947 */ /* 0x000fea0003800000 */
[----:B-1----:R-:W1:Y:S01]  /*0ff0*/  LDS R2, [UR55+0x8] ;  /* 0x00000837ff027984 */ /* 0x002e620008000800 */
[----:B------:R-:W-:-:S05]  /*1000*/  IMAD.MOV.U32 R3, RZ, RZ, 0x780 ;  /* 0x00000780ff037424 */ /* 0x000fca00078e00ff */
[----:B-1----:R-:W-:-:S05]  /*1010*/  LOP3.LUT R2, R2, 0x500, R3, 0xd8, !PT ;  /* 0x0000050002027812 */ /* 0x002fca00078ed803 */
[----:B------:R1:W-:Y:S02]  /*1020*/  STS [UR55+0x8], R2 ;  /* 0x00000802ff007988 */ /* 0x0003e40008000837 */
.L_x_41:
[----:B------:R-:W-:Y:S05]  /*1030*/  @P2 BRA `(.L_x_43) ;  /* 0x0000000000282947 */ /* 0x000fea0003800000 */
[----:B-1-34-:R-:W1:Y:S02]  /*1040*/  LDS R2, [UR55+0x8] ;  /* 0x00000837ff027984 */ /* 0x01ae640008000800 */
[----:B-1----:R-:W-:-:S05]  /*1050*/  LOP3.LUT R2, R2, 0x1800, RZ, 0xb8, !PT ;  /* 0x0000180002027812 */ /* 0x002fca00078eb8ff */
[----:B------:R3:W-:Y:S02]  /*1060*/  STS [UR55+0x8], R2 ;  /* 0x00000802ff007988 */ /* 0x0007e40008000837 */
.L_x_42:
[----:B------:R-:W-:Y:S05]  /*1070*/  @P2 BREAK B4 ;  /* 0x0000000000042942 */ /* 0x000fea0003800000 */
[----:B------:R-:W-:Y:S05]  /*1080*/  @P2 BRA `(.L_x_44) ;  /* 0x0000000000242947 */ /* 0x000fea0003800000 */
[----:B-1-3--:R-:W1:Y:S01]  /*1090*/  LDS R2, [UR55+0x8] ;  /* 0x00000837ff027984 */ /* 0x00ae620008000800 */
[----:B------:R-:W-:-:S05]  /*10a0*/  IMAD.MOV.U32 R3, RZ, RZ, 0x6000 ;  /* 0x00006000ff037424 */ /* 0x000fca00078e00ff */
[----:B-1----:R-:W-:-:S04]  /*10b0*/  LOP3.LUT R2, R2, 0x6000, R3, 0xd8, !PT ;  /* 0x0000600002027812 */ /* 0x002fc800078ed803 */
[----:B------:R-:W-:-:S05]  /*10c0*/  LOP3.LUT R2, R2, 0x400000, RZ, 0xb8, !PT ;  /* 0x0040000002027812 */ /* 0x000fca00078eb8ff */
[----:B------:R1:W-:Y:S02]  /*10d0*/  STS [UR55+0x8], R2 ;  /* 0x00000802ff007988 */ /* 0x0003e40008000837 */
.L_x_43:
[----:B------:R-:W-:Y:S05]  /*10e0*/  BSYNC B4 ;  /* 0x0000000000047941 */ /* 0x000fea0003800000 */
.L_x_40:
[----:B-1-34-:R-:W1:Y:S02]  /*10f0*/  @!P2 LDS R2, [UR55+0x8] ;  /* 0x00000837ff02a984 */ /* 0x01ae640008000800 */
[----:B-1----:R-:W-:-:S05]  /*1100*/  @!P2 LOP3.LUT R2, R2, 0x8000, RZ, 0xb8, !PT ;  /* 0x000080000202a812 */ /* 0x002fca00078eb8ff */
[----:B------:R4:W-:Y:S02]  /*1110*/  @!P2 STS [UR55+0x8], R2 ;  /* 0x00000802ff00a988 */ /* 0x0009e40008000837 */
.L_x_44:
[----:B------:R-:W-:Y:S05]  /*1120*/  BSYNC B3 ;  /* 0x0000000000037941 */ /* 0x000fea0003800000 */
.L_x_39:
[----:B------:R-:W-:Y:S05]  /*1130*/  WARPSYNC.ALL ;  /* 0x0000000000007948 */ /* 0x000fea0003800000 */
[----:B------:R-:W-:Y:S01]  /*1140*/  UIADD3 UR8, UR8, 0x100, URZ ;  /* 0x0000010008087890 */ /* 0x000fe2000fffe03f */
[----:B------:R-:W-:Y:S01]  /*1150*/  ISETP.GE.AND P1, PT, R12, 0x1, PT ;  /* 0x000000010c00780c */ /* 0x000fe20003f26270 */
[----:B------:R-:W-:Y:S01]  /*1160*/  IMAD.MOV.U32 R88, RZ, RZ, RZ ;  /* 0x000000ffff587224 */ /* 0x000fe200078e00ff */
[----:B------:R-:W-:Y:S01]  /*1170*/  SHF.R.U32.HI R8, RZ, 0x5, R0 ;  /* 0x00000005ff087819 */ /* 0x000fe20000011600 */
[----:B------:R-:W-:-:S04]  /*1180*/  UIADD3 UR48, UP0, UR8, UR48, URZ ;  /* 0x0000003008307290 */ /* 0x000fc8000ff1e03f */
[----:B------:R-:W-:Y:S01]  /*1190*/  ULEA.HI.X.SX32 UR49, UR8, UR49, 0x1, UP0 ;  /* 0x0000003108317291 */ /* 0x000fe200080f0e3f */
[----:B------:R-:W-:Y:S11]  /*11a0*/  @P0 BRA `(.L_x_45) ;  /* 0x0000000000280947 */ /* 0x000ff60003800000 */
[----:B-1-34-:R-:W1:Y:S01]  /*11b0*/  S2R R2, SR_LANEID ;  /* 0x0000000000027919 */ /* 0x01ae620000000000 */
[----:B------:R-:W-:Y:S05]  /*11c0*/  WARPSYNC.ALL ;  /* 0x0000000000007948 */ /* 0x000fea0003800000 */
[----:B-1----:R-:W-:-:S05]  /*11d0*/  IMAD.SHL.U32 R6, R2, 0x4, RZ ;  /* 0x0000000402067824 */ /* 0x002fca00078e00ff */
[----:B------:R-:W1:Y:S01]  /*11e0*/  LDS R5, [R6+UR55] ;  /* 0x0000003706057984 */ /* 0x000e620008000800 */
[----:B------:R-:W-:-:S05]  /*11f0*/  IADD3 R2, P3, R6, UR48, RZ ;  /* 0x0000003006027c10 */ /* 0x000fca000ff7e0ff */
[----:B------:R-:W-:-:S05]  /*1200*/  IMAD.X R3, RZ, RZ, UR49, P3 ;  /* 0x00000031ff037e24 */ /* 0x000fca00098e06ff */
[----:B-1----:R1:W3:Y:S01]  /*1210*/  ATOMG.E.EXCH.STRONG.GPU PT, RZ, [R2], R5 ;  /* 0x0000000502ff73a8 */ /* 0x0022e200041ee100 */
[----:B------:R-:W-:-:S04]  /*1220*/  DEPBAR {5,4,3,2,1,0} ;  /* 0x0000003f0000791a */ /* 0x000fc80000000000 */
[----:B------:R1:W-:Y:S01]  /*1230*/  UTMACCTL.IV [UR48] ;  /* 0x00000000300079b9 */ /* 0x0003e20008000000 */
[----:B------:R-:W-:Y:S01]  /*1240*/  NOP ;  /* 0x0000000000007918 */ /* 0x000fe20000000000 */
.L_x_45:
[----:B------:R-:W-:Y:S05]  /*1250*/  @P0 BRA `(.L_x_46) ;  /* 0x00000000000c0947 */ /* 0x000fea0003800000 */
[----:B------:R0:W-:Y:S01]  /*1260*/  UTMACMDFLUSH ;  /* 0x00000000000079b7 */ /* 0x0001e20000000000 */
[----:B------:R-:W-:Y:S05]  /*1270*/  @P0 BRA `(.L_x_46) ;  /* 0x0000000000040947 */ /* 0x000fea0003800000 */
[----:B------:R-:W-:-:S04]  /*1280*/  DEPBAR.LE SB0, 0x0 ;  /* 0x000080000000791a */ /* 0x000fc80000000000 */
.L_x_46:
[----:B------:R-:W-:Y:S05]  /*1290*/  WARPSYNC.ALL ;  /* 0x0000000000007948 */ /* 0x000fea0003800000 */
[----:B---3--:R-:W-:Y:S01]  /*12a0*/  BAR.SYNC.DEFER_BLOCKING 0x0 ;  /* 0x0000000000007b1d */ /* 0x008fe20000010000 */
[----:B------:R-:W-:Y:S01]  /*12b0*/  R2UR UR53, R8 ;  /* 0x00000000083572ca */ /* 0x000fe200000e0000 */
[----:B------:R-:W-:Y:S01]  /*12c0*/  USHF.L.U32 UR54, UR50, 0x7, URZ ;  /* 0x0000000732367899 */ /* 0x000fe2000800063f */
[----:B------:R-:W-:Y:S01]  /*12d0*/  IMAD.MOV.U32 R89, RZ, RZ, RZ ;  /* 0x000000ffff597224 */ /* 0x000fe200078e00ff */
[----:B------:R-:W-:Y:S02]  /*12e0*/  CS2R R90, SRZ ;  /* 0x00000000005a7805 */ /* 0x000fe4000001ff00 */
[----:B------:R-:W-:Y:S01]  /*12f0*/  CS2R R92, SRZ ;  /* 0x00000000005c7805 */ /* 0x000fe2000001ff00 */
[----:B------:R-:W-:Y:S01]  /*1300*/  VOTEU.ALL UP0, P2 ;  /* 0x00000000003f7886 */ /* 0x000fe20001000000 */
[----:B------:R-:W-:Y:S01]  /*1310*/  UMOV UR8, 0x1 ;  /* 0x0000000100087882 */ /* 0x000fe20000000000 */
[----:B------:R-:W-:Y:S01]  /*1320*/  VOTEU.ALL UP1, P2 ;  /* 0x00000000003f7886 */ /* 0x000fe20001020000 */
[----:B------:R-:W-:-:S02]  /*1330*/  CS2R R94, SRZ ;  /* 0x00000000005e7805 */ /* 0x000fc4000001ff00 */
[----:B------:R-:W-:Y:S01]  /*1340*/  CS2R R96, SRZ ;  /* 0x0000000000607805 */ /* 0x000fe2000001ff00 */
[----:B------:R-:W-:-:S04]  /*1350*/  @!UP0 UIADD3 UR10, -UR8, 0x100000, URZ ;  /* 0x00100000080a8890 */ /* 0x000fc8000fffe13f */
[----:B------:R-:W-:Y:S02]  /*1360*/  @!UP0 USHF.L.U32 UR11, UR10, 0xb, URZ ;  /* 0x0000000b0a0b8899 */ /* 0x000fe4000800063f */
[----:B------:R-:W-:Y:S01]  /*1370*/  @!UP0 USHF.L.U32 UR10, UR10, 0x1, URZ ;  /* 0x000000010a0a8899 */ /* 0x000fe2000800063f */
[----:B------:R-:W-:Y:S01]  /*1380*/  CS2R R98, SRZ ;  /* 0x0000000000627805 */ /* 0x000fe2000001ff00 */
[----:B------:R-:W-:-:S04]  /*1390*/  @!UP0 UIADD3 UR8, -UR8, 0x100000, URZ ;  /* 0x0010000008088890 */ /* 0x000fc8000fffe13f */
[----:B------:R-:W-:Y:S02]  /*13a0*/  @!UP0 USHF.L.U32 UR9, UR8, 0xb, URZ ;  /* 0x0000000b08098899 */ /* 0x000fe4000800063f */
[----:B------:R-:W-:Y:S01]  /*13b0*/  @!UP0 USHF.L.U32 UR8, UR8, 0x1, URZ ;  /* 0x0000000108088899 */ /* 0x000fe2000800063f */
[----:B------:R-:W-:Y:S01]  /*13c0*/  CS2R R100, SRZ ;  /* 0x0000000000647805 */ /* 0x000fe2000001ff00 */
[----:B------:R-:W-:Y:S01]  /*13d0*/  VOTEU.ALL UP0, P2 ;  /* 0x00000000003f7886 */ /* 0x000fe20001000000 */
[----:B------:R-:W-:Y:S02]  /*13e0*/  CS2R R102, SRZ ;  /* 0x0000000000667805 */ /* 0x000fe4000001ff00 */
[----:B------:R-:W-:Y:S02]  /*13f0*/  CS2R R104, SRZ ;  /* 0x0000000000687805 */ /* 0x000fe4000001ff00 */
[----:B------:R-:W-:Y:S02]  /*1400*/  CS2R R106, SRZ ;  /* 0x00000000006a7805 */ /* 0x000fe4000001ff00 */
[----:B------:R-:W-:-:S02]  /*1410*/  CS2R R108, SRZ ;  /* 0x00000000006c7805 */ /* 0x000fc4000001ff00 */
[----:B------:R-:W-:Y:S02]  /*1420*/  CS2R R110, SRZ ;  /* 0x00000000006e7805 */ /* 0x000fe4000001ff00 */
[----:B------:R-:W-:Y:S02]  /*1430*/  CS2R R112, SRZ ;  /* 0x0000000000707805 */ /* 0x000fe4000001ff00 */
[----:B------:R-:W-:Y:S02]  /*1440*/  CS2R R114, SRZ ;  /* 0x0000000000727805 */ /* 0x000fe4000001ff00 */
[----:B------:R-:W-:Y:S01]  /*1450*/  CS2R R116, SRZ ;  /* 0x0000000000747805 */ /* 0x000fe2000001ff00 */
[----:B------:R-:W3:Y:S02]  /*1460*/  FENCE.VIEW.ASYNC.S ;  /* 0x00000000000073c6 */ /* 0x000ee40000000000 */
[----:B---3--:R3:W4:Y:S02]  /*1470*/  @!UP0 SYNCS.EXCH.64 URZ, [UR55+0x20000], UR10 ;  /* 0x0200000a373f85b2 */ /* 0x0087240008000100 */
[----:B----4-:R-:W-:Y:S01]  /*1480*/  BAR.SYNC.DEFER_BLOCKING 0x0 ;  /* 0x0000000000007b1d */ /* 0x010fe20000010000 */
[----:B------:R-:W-:-:S02]  /*1490*/  CS2R R118, SRZ ;  /* 0x0000000000767805 */ /* 0x000fc4000001ff00 */
[----:B------:R-:W-:Y:S02]  /*14a0*/  CS2R R120, SRZ ;  /* 0x0000000000787805 */ /* 0x000fe4000001ff00 */
[----:B------:R-:W-:Y:S02]  /*14b0*/  CS2R R122, SRZ ;  /* 0x00000000007a7805 */ /* 0x000fe4000001ff00 */
[----:B------:R-:W-:Y:S02]  /*14c0*/  CS2R R124, SRZ ;  /* 0x00000000007c7805 */ /* 0x000fe4000001ff00 */
[----:B------:R-:W-:Y:S02]  /*14d0*/  CS2R R126, SRZ ;  /* 0x00000000007e7805 */ /* 0x000fe4000001ff00 */
[----:B------:R-:W-:Y:S02]  /*14e0*/  CS2R R128, SRZ ;  /* 0x0000000000807805 */ /* 0x000fe4000001ff00 */
[----:B------:R-:W-:-:S02]  /*14f0*/  CS2R R130, SRZ ;  /* 0x0000000000827805 */ /* 0x000fc4000001ff00 */
[----:B------:R-:W-:Y:S02]  /*1500*/  CS2R R132, SRZ ;  /* 0x0000000000847805 */ /* 0x000fe4000001ff00 */
[----:B------:R-:W-:Y:S02]  /*1510*/  CS2R R134, SRZ ;  /* 0x0000000000867805 */ /* 0x000fe4000001ff00 */
[----:B------:R-:W-:Y:S01]  /*1520*/  CS2R R136, SRZ ;  /* 0x0000000000887805 */ /* 0x000fe2000001ff00 */
[----:B---3--:R-:W-:Y:S01]  /*1530*/  USHF.L.U32 UR11, UR51, 0x7, URZ ;  /* 0x00000007330b7899 */ /* 0x008fe2000800063f */
[----:B------:R-:W-:Y:S02]  /*1540*/  CS2R R138, SRZ ;  /* 0x00000000008a7805 */ /* 0x000fe4000001ff00 */
[----:B------:R-:W-:Y:S02]  /*1550*/  CS2R R140, SRZ ;  /* 0x00000000008c7805 */ /* 0x000fe4000001ff00 */
        /* <DEDUP_REMOVED lines=10> */
[----:B------:R3:W4:Y:S01]  /*1600*/  @!UP1 SYNCS.EXCH.64 URZ, [UR55+0x20008], UR8 ;  /* 0x02000808373f95b2 */ /* 0x0007220008000100 */
        /* <DEDUP_REMOVED lines=26> */
[----:B------:R-:W-:Y:S01]  /*17b0*/  CS2R R86, SRZ ;  /* 0x0000000000567805 */ /* 0x000fe2000001ff00 */
[----:B----4-:R-:W-:Y:S06]  /*17c0*/  @!P1 BRA `(.L_x_47) ;  /* 0x00000008008c9947 */ /* 0x010fec0003800000 */
        /* <DEDUP_REMOVED lines=64> */
[----:B------:R-:W-:Y:S01]  /*1bd0*/  UMOV UR52, URZ ;  /* 0x0000003f00347c82 */ /* 0x000fe20008000000 */
[----:B------:R-:W-:-:S05]  /*1be0*/  UMOV UR15, URZ ;  /* 0x0000003f000f7c82 */ /* 0x000fca0008000000 */
.L_x_49:
[----:B------:R-:W-:Y:S01]  /*1bf0*/  BAR.SYNC.DEFER_BLOCKING 0x0 ;  /* 0x0000000000007b1d */ /* 0x000fe20000010000 */
[----:B------:R-:W-:Y:S01]  /*1c00*/  ULEA UR22, UR52, UR55, 0x3 ;  /* 0x0000003734167291 */ /* 0x000fe2000f8e183f */
[----:B-1----:R-:W-:Y:S01]  /*1c10*/  @!P2 IMAD.MOV.U32 R2, RZ, RZ, 0x10000 ;  /* 0x00010000ff02a424 */ /* 0x002fe200078e00ff */
[----:B------:R-:W-:Y:S01]  /*1c20*/  ELECT P0, URZ, PT ;  /* 0x00000000003f782f */ /* 0x000fe20003800000 */
[----:B------:R-:W-:-:S03]  /*1c30*/  ULEA UR20, UR52, UR55, 0xf ;  /* 0x0000003734147291 */ /* 0x000fc6000f8e783f */
[----:B------:R-:W-:Y:S01]  /*1c40*/  ISETP.LT.U32.AND P0, PT, R4, 0x40, P0 ;  /* 0x000000400400780c */ /* 0x000fe20000701070 */
[----:B------:R-:W-:Y:S01]  /*1c50*/  ULOP3.LUT UR14, UR53, 0x1, URZ, 0xc0, !UPT ;  /* 0x00000001350e7892 */ /* 0x000fe2000f8ec03f */
[----:B------:R-:W-:-:S03]  /*1c60*/  ELECT P1, URZ, PT ;  /* 0x00000000003f782f */ /* 0x000fc60003820000 */
[----:B---3--:R-:W-:Y:S02]  /*1c70*/  ULEA UR8, UR14, UR20, 0xe ;  /* 0x000000140e087291 */ /* 0x008fe4000f8e703f */
[----:B------:R-:W-:Y:S01]  /*1c80*/  ULEA UR10, UR14, UR15, 0x6 ;  /* 0x0000000f0e0a7291 */ /* 0x000fe2000f8e303f */
[----:B------:R-:W-:Y:S01]  /*1c90*/  ISETP.LT.U32.AND P1, PT, R4, 0x40, P1 ;  /* 0x000000400400780c */ /* 0x000fe20000f21070 */
[----:B------:R-:W-:Y:S02]  /*1ca0*/  ULEA UR14, UR14, UR54, 0x6 ;  /* 0x000000360e0e7291 */ /* 0x000fe4000f8e303f */
[----:B------:R-:W-:Y:S02]  /*1cb0*/  UIADD3 UR21, UR20, 0x10000, URZ ;  /* 0x0001000014157890 */ /* 0x000fe4000fffe03f */
[----:B------:R-:W-:Y:S01]  /*1cc0*/  VOTEU.ANY UP0, P0 ;  /* 0x00000000003f7886 */ /* 0x000fe20000000100 */
[----:B------:R-:W-:Y:S01]  /*1cd0*/  VOTEU.ANY UP2, P0 ;  /* 0x00000000003f7886 */ /* 0x000fe20000040100 */
[----:B------:R-:W-:Y:S01]  /*1ce0*/  USHF.R.U32.HI UR21, URZ, 0x4, UR21 ;  /* 0x000000043f157899 */ /* 0x000fe20008011615 */
[----:B------:R1:W-:Y:S01]  /*1cf0*/  @!P2 SYNCS.ARRIVE.TRANS64 RZ, [UR22+0x20000], R2 ;  /* 0x02000002ffffa9a7 */ /* 0x0003e20008000016 */
[----:B------:R3:W-:Y:S06]  /*1d00*/  MEMBAR.ALL.CTA ;  /* 0x0000000000007992 */ /* 0x0007ec0000008000 */
[----:B---3--:R-:W3:Y:S01]  /*1d10*/  FENCE.VIEW.ASYNC.S ;  /* 0x00000000000073c6 */ /* 0x008ee20000000000 */
[----:B------:R-:W-:Y:S01]  /*1d20*/  @UP0 UIADD3 UR9, UR22, 0x20000, URZ ;  /* 0x0002000016090890 */ /* 0x000fe2000fffe03f */
[----:B------:R-:W-:Y:S01]  /*1d30*/  @UP0 UMOV UR16, UR4 ;  /* 0x0000000400100c82 */ /* 0x000fe20008000000 */
[----:B------:R-:W-:Y:S01]  /*1d40*/  @UP0 UMOV UR17, UR5 ;  /* 0x0000000500110c82 */ /* 0x000fe20008000000 */
[----:B---3--:R-:W-:Y:S01]  /*1d50*/  VOTEU.ANY UP1, P1 ;  /* 0x00000000003f7886 */ /* 0x008fe20000820100 */
[----:B------:R-:W-:Y:S01]  /*1d60*/  VOTEU.ANY UP3, P1 ;  /* 0x00000000003f7886 */ /* 0x000fe20000860100 */
[----:B-1----:R-:W-:Y:S01]  /*1d70*/  SHF.L.U32 R2, R7, 0x1f, RZ ;  /* 0x0000001f07027819 */ /* 0x002fe200000006ff */
[----:B------:R-:W-:-:S02]  /*1d80*/  USHF.R.U32.HI UR44, URZ, 0x4, UR20 ;  /* 0x000000043f2c7899 */ /* 0x000fc40008011614 */
[----:B------:R-:W-:Y:S02]  /*1d90*/  @UP1 UIADD3 UR12, UR8, 0x10000, URZ ;  /* 0x00010000080c1890 */ /* 0x000fe4000fffe03f */
[----:B------:R-:W-:Y:S01]  /*1da0*/  @UP1 UIADD3 UR13, UR22, 0x20000, URZ ;  /* 0x00020000160d1890 */ /* 0x000fe2000fffe03f */
[----:B------:R-:W-:Y:S01]  /*1db0*/  @UP1 UMOV UR18, UR6 ;  /* 0x0000000600121c82 */ /* 0x000fe20008000000 */
[----:B------:R-:W-:Y:S01]  /*1dc0*/  @UP1 UMOV UR19, UR7 ;  /* 0x0000000700131c82 */ /* 0x000fe20008000000 */
[----:B------:R-:W-:Y:S02]  /*1dd0*/  USGXT.U32 UR20, UR21, 0xe ;  /* 0x0000000e1514789a */ /* 0x000fe40008000000 */
[----:B------:R-:W-:Y:S02]  /*1de0*/  USGXT.U32 UR44, UR44, 0xe ;  /* 0x0000000e2c2c789a */ /* 0x000fe40008000000 */
[----:B------:R-:W-:Y:S01]  /*1df0*/  ULOP3.LUT UR46, UR20, 0x4000000, URZ, 0xfc, !UPT ;  /* 0x04000000142e7892 */ /* 0x000fe2000f8efc3f */
[----:B------:R-:W-:Y:S01]  /*1e00*/  UMOV UR45, 0x40000040 ;  /* 0x40000040002d7882 */ /* 0x000fe20000000000 */
[----:B------:R-:W-:Y:S01]  /*1e10*/  UMOV UR47, 0x40000040 ;  /* 0x40000040002f7882 */ /* 0x000fe20000000000 */
[----:B------:R-:W-:Y:S06]  /*1e20*/  BAR.SYNC.DEFER_BLOCKING 0x0 ;  /* 0x0000000000007b1d */ /* 0x000fec0000010000 */
[----:B------:R1:W-:Y:S02]  /*1e30*/  @UP2 UTMALDG.2D [UR8], [UR16] ;  /* 0x00000008100025b4 */ /* 0x0003e40008008000 */
[----:B------:R-:W-:Y:S06]  /*1e40*/  BAR.SYNC.DEFER_BLOCKING 0x0 ;  /* 0x0000000000007b1d */ /* 0x000fec0000010000 */
[----:B------:R1:W-:Y:S02]  /*1e50*/  @UP3 UTMALDG.2D [UR12], [UR18] ;  /* 0x0000000c120035b4 */ /* 0x0003e40008008000 */
[----:B------:R-:W-:Y:S06]  /*1e60*/  BAR.SYNC.DEFER_BLOCKING 0x0 ;  /* 0x0000000000007b1d */ /* 0x000fec0000010000 */
[----:B------:R-:W3:Y:S02]  /*1e70*/  SYNCS.PHASECHK.TRANS64.TRYWAIT P0, [UR22+0x20000], R2 ;  /* 0x02000002ff0075a7 */ /* 0x000ee40008000156 */
[----:B-1-3--:R-:W-:Y:S05]  /*1e80*/  @!P0 BRA `(.L_x_48) ;  /* 0x0000000800b08947 */ /* 0x00afea0003800000 */
.L_x_50:
[----:B------:R-:W-:Y:S02]  /*1e90*/  WARPGROUP.DEPBAR.LE gsb0, 0x0 ;  /* 0x00008000000079c5 */ /* 0x000fe40000010000 */
[----:B------:R-:W-:Y:S01]  /*1ea0*/  WARPGROUP.ARRIVE ;  /* 0x00000000000079c5 */ /* 0x000fe20000000000 */
[----:B------:R-:W-:Y:S01]  /*1eb0*/  UIADD3 UR40, UP0, UR44, 0x2, URZ ;  /* 0x000000022c287890 */ /* 0x000fe2000ff1e03f */
[----:B------:R-:W1:Y:S01]  /*1ec0*/  LDC R2, c[0x0][0x230] ;  /* 0x00008c00ff027b82 */ /* 0x000e620000000800 */
[----:B------:R-:W-:Y:S01]  /*1ed0*/  UIADD3 UR42, UP1, UR20, 0x4000080, URZ ;  /* 0x04000080142a7890 */ /* 0x000fe2000ff3e03f */
[----:B------:R-:W-:Y:S02]  /*1ee0*/  UMOV UR8, URZ ;  /* 0x0000003f00087c82 */ /* 0x000fe40008000000 */
[----:B------:R-:W-:Y:S01]  /*1ef0*/  HGMMA.64x128x16.F32.BF16 R88, gdesc[UR44].tnspB, R88 ;  /* 0x41e000002c5879f0 */ /* 0x000fe20008701858 */
[----:B------:R-:W-:Y:S01]  /*1f00*/  UMOV UR9, URZ ;  /* 0x0000003f00097c82 */ /* 0x000fe20008000000 */
[----:B------:R-:W-:-:S02]  /*1f10*/  UIADD3.X UR41, UR8, 0x40000040, URZ, UP0, !UPT ;  /* 0x4000004008297890 */ /* 0x000fc400087fe43f */
[----:B------:R-:W-:Y:S02]  /*1f20*/  UIADD3.X UR43, UR9, 0x40000040, URZ, UP1, !UPT ;  /* 0x40000040092b7890 */ /* 0x000fe40008ffe43f */
[----:B------:R-:W-:Y:S02]  /*1f30*/  UIADD3.64 UR36, UR40, 0x2, URZ ;  /* 0x0000000228247897 */ /* 0x000fe4000fffe03f */
[----:B------:R-:W-:Y:S02]  /*1f40*/  UIADD3.64 UR38, UR42, 0x80, URZ ;  /* 0x000000802a267897 */ /* 0x000fe4000fffe03f */
[----:B------:R-:W-:Y:S02]  /*1f50*/  UIADD3.64 UR32, UR40, 0x4, URZ ;  /* 0x0000000428207897 */ /* 0x000fe4000fffe03f */
[----:B------:R-:W-:Y:S02]  /*1f60*/  UIADD3.64 UR34, UR42, 0x100, URZ ;  /* 0x000001002a227897 */ /* 0x000fe4000fffe03f */
[----:B------:R-:W-:-:S02]  /*1f70*/  UIADD3.64 UR28, UR40, 0x3fe, URZ ;  /* 0x000003fe281c7897 */ /* 0x000fc4000fffe03f */
[----:B------:R-:W-:Y:S02]  /*1f80*/  UIADD3.64 UR30, UR42, 0x180, URZ ;  /* 0x000001802a1e7897 */ /* 0x000fe4000fffe03f */
[----:B------:R-:W-:Y:S02]  /*1f90*/  UIADD3.64 UR24, UR40, 0x400, URZ ;  /* 0x0000040028187897 */ /* 0x000fe4000fffe03f */
[----:B------:R-:W-:Y:S02]  /*1fa0*/  UIADD3.64 UR26, UR42, 0x200, URZ ;  /* 0x000002002a1a7897 */ /* 0x000fe4000fffe03f */
[----:B------:R-:W-:Y:S02]  /*1fb0*/  UIADD3.64 UR20, UR40, 0x402, URZ ;  /* 0x0000040228147897 */ /* 0x000fe4000fffe03f */
[----:B------:R-:W-:Y:S02]  /*1fc0*/  UIADD3.64 UR22, UR42, 0x280, URZ ;  /* 0x000002802a167897 */ /* 0x000fe4000fffe03f */
[----:B------:R-:W-:-:S02]  /*1fd0*/  UIADD3.64 UR16, UR40, 0x404, URZ ;  /* 0x0000040428107897 */ /* 0x000fc4000fffe03f */
[----:B------:R-:W-:Y:S02]  /*1fe0*/  UIADD3.64 UR18, UR42, 0x300, URZ ;  /* 0x000003002a127897 */ /* 0x000fe4000fffe03f */
[----:B------:R-:W-:Y:S02]  /*1ff0*/  UIADD3.64 UR44, UR40, 0x1fe, URZ ;  /* 0x000001fe282c7897 */ /* 0x000fe4000fffe03f */
[----:B------:R-:W-:Y:S02]  /*2000*/  UIADD3 UR15, UR15, 0x80, URZ ;  /* 0x000000800f0f7890 */ /* 0x000fe4000fffe03f */
[----:B------:R-:W-:-:S04]  /*2010*/  UIADD3 UR52, UR52, 0x1, URZ ;  /* 0x0000000134347890 */ /* 0x000fc8000fffe03f */
[----:B-1----:R-:W-:Y:S01]  /*2020*/  ISETP.LE.AND P0, PT, R2, UR15, PT ;  /* 0x0000000f02007c0c */ /* 0x002fe2000bf03270 */
[----:B------:R-:W-:-:S04]  /*2030*/  UISETP.NE.U32.AND UP0, UPT, UR52, 0x2, UPT ;  /* 0x000000023400788c */ /* 0x000fc8000bf05070 */
[----:B------:R-:W-:Y:S02]  /*2040*/  USEL UR8, URZ, 0x1, UP0 ;  /* 0x000000013f087887 */ /* 0x000fe40008000000 */
[----:B------:R-:W-:-:S04]  /*2050*/  USEL UR52, UR52, URZ, UP0 ;  /* 0x0000003f34347287 */ /* 0x000fc80008000000 */
[----:B------:R-:W-:Y:S01]  /*2060*/  LOP3.LUT R7, R7, UR8, RZ, 0x3c, !PT ;  /* 0x0000000807077c12 */ /* 0x000fe2000f8e3cff */
[----:B------:R-:W-:-:S12]  /*2070*/  HGMMA.64x128x16.F32.BF16 R88, gdesc[UR40].tnspB, R88 ;  /* 0x41e00000285879f0 */ /* 0x000fd80008701858 */
[----:B------:R-:W-:Y:S01]  /*2080*/  HGMMA.64x128x16.F32.BF16 R88, gdesc[UR36].tnspB, R88 ;  /* 0x41e00000245879f0 */ /* 0x000fe20008701858 */
[----:B------:R-:W-:-:S11]  /*2090*/  UIADD3.64 UR36, UR40, 0x202, URZ ;  /* 0x0000020228247897 */ /* 0x000fd6000fffe03f */
        /* <DEDUP_REMOVED lines=11> */
[----:B------:R-:W-:Y:S01]  /*2150*/  UIADD3.64 UR44, UR40, 0x200, URZ ;  /* 0x00000200282c7897 */ /* 0x000fe2000fffe03f */
[----:B------:R-:W-:Y:S01]  /*2160*/  UMOV UR46, UR42 ;  /* 0x0000002a002e7c82 */ /* 0x000fe20008000000 */
[----:B------:R-:W-:-:S09]  /*2170*/  UMOV UR47, UR43 ;  /* 0x0000002b002f7c82 */ /* 0x000fd20008000000 */
[----:B------:R-:W-:-:S12]  /*2180*/  HGMMA.64x128x16.F32.BF16 R24, gdesc[UR44].tnspB, R24 ;  /* 0x41e000002c1879f0 */ /* 0x000fd80008701818 */
[----:B------:R-:W-:-:S12]  /*2190*/  HGMMA.64x128x16.F32.BF16 R24, gdesc[UR36].tnspB, R24 ;  /* 0x41e00000241879f0 */ /* 0x000fd80008701818 */
[----:B------:R-:W-:-:S12]  /*21a0*/  HGMMA.64x128x16.F32.BF16 R24, gdesc[UR32].tnspB, R24 ;  /* 0x41e00000201879f0 */ /* 0x000fd80008701818 */
[----:B------:R-:W-:-:S12]  /*21b0*/  HGMMA.64x128x16.F32.BF16 R24, gdesc[UR28].tnspB, R24 ;  /* 0x41e000001c1879f0 */ /* 0x000fd80008701818 */
[----:B------:R-:W-:-:S12]  /*21c0*/  HGMMA.64x128x16.F32.BF16 R24, gdesc[UR24].tnspB, R24 ;  /* 0x41e00000181879f0 */ /* 0x000fd80008701818 */
[----:B------:R-:W-:-:S12]  /*21d0*/  HGMMA.64x128x16.F32.BF16 R24, gdesc[UR20].tnspB, R24 ;  /* 0x41e00000141879f0 */ /* 0x000fd80008701818 */
[----:B------:R-:W-:Y:S01]  /*21e0*/  HGMMA.64x128x16.F32.BF16 R24, gdesc[UR16].tnspB, R24, gsb0 ;  /* 0x41e00000101879f0 */ /* 0x000fe20008001818 */
[----:B------:R-:W-:Y:S05]  /*21f0*/  @!P0 BRA `(.L_x_49) ;  /* 0xfffffff8007c8947 */ /* 0x000fea000383ffff */
.L_x_47:
[----:B------:R-:W-:Y:S02]  /*2200*/  WARPGROUP.DEPBAR.LE gsb0, 0x0 ;  /* 0x00008000000079c5 */ /* 0x000fe40000010000 */
[----:B------:R-:W-:Y:S01]  /*2210*/  BAR.SYNC.DEFER_BLOCKING 0x0 ;  /* 0x0000000000007b1d */ /* 0x000fe20000010000 */
[C---:B-1----:R-:W-:Y:S01]  /*2220*/  IMAD.SHL.U32 R2, R0.reuse, 0x80, RZ ;  /* 0x0000008000027824 */ /* 0x042fe200078e00ff */
[----:B------:R-:W-:Y:S01]  /*2230*/  F2FP.BF16.F32.PACK_AB R88, R89, R88 ;  /* 0x000000585958723e */ /* 0x000fe200000010ff */
[----:B------:R-:W-:Y:S01]  /*2240*/  IMAD.SHL.U32 R3, R0, 0x10, RZ ;  /* 0x0000001000037824 */ /* 0x000fe200078e00ff */
[----:B------:R-:W-:Y:S02]  /*2250*/  ELECT P0, URZ, PT ;  /* 0x00000000003f782f */ /* 0x000fe40003800000 */
[----:B------:R-:W-:Y:S01]  /*2260*/  F2FP.BF16.F32.PACK_AB R89, R91, R90 ;  /* 0x0000005a5b59723e */ /* 0x000fe200000010ff */
[----:B------:R-:W-:Y:S01]  /*2270*/  ULOP3.LUT UR53, UR53, 0x1, URZ, 0xc0, !UPT ;  /* 0x0000000135357892 */ /* 0x000fe2000f8ec03f */
[----:B------:R-:W-:-:S02]  /*2280*/  LOP3.LUT R2, R2, 0x780, RZ, 0xc0, !PT ;  /* 0x0000078002027812 */ /* 0x000fc400078ec0ff */
[----:B------:R-:W-:Y:S01]  /*2290*/  F2FP.BF16.F32.PACK_AB R120, R121, R120 ;  /* 0x000000787978723e */ /* 0x000fe200000010ff */
[----:B------:R-:W-:Y:S01]  /*22a0*/  ULEA UR52, UR53, UR55, 0xe ;  /* 0x0000003735347291 */ /* 0x000fe2000f8e703f */
[----:B------:R-:W-:Y:S01]  /*22b0*/  LOP3.LUT R3, R2, 0x70, R3, 0xf8, !PT ;  /* 0x0000007002037812 */ /* 0x000fe200078ef803 */
[----:B------:R-:W-:Y:S01]  /*22c0*/  ULEA UR53, UR53, UR54, 0x6 ;  /* 0x0000003635357291 */ /* 0x000fe2000f8e303f */
[----:B------:R-:W-:Y:S02]  /*22d0*/  F2FP.BF16.F32.PACK_AB R90, R93, R92 ;  /* 0x0000005c5d5a723e */ /* 0x000fe400000010ff */
[----:B------:R-:W-:Y:S01]  /*22e0*/  LOP3.LUT R3, R3, 0x10, R0, 0x78, !PT ;  /* 0x0000001003037812 */ /* 0x000fe200078e7800 */
[----:B------:R-:W-:Y:S01]  /*22f0*/  IMAD.SHL.U32 R0, R0, 0x40, RZ ;  /* 0x0000004000007824 */ /* 0x000fe200078e00ff */
[----:B------:R-:W-:Y:S01]  /*2300*/  F2FP.BF16.F32.PACK_AB R91, R95, R94 ;  /* 0x0000005e5f5b723e */ /* 0x000fe200000010ff */
[----:B------:R-:W-:Y:S01]  /*2310*/  UMOV UR54, UR11 ;  /* 0x0000000b00367c82 */ /* 0x000fe20008000000 */
[----:B------:R-:W-:-:S02]  /*2320*/  F2FP.BF16.F32.PACK_AB R121, R123, R122 ;  /* 0x0000007a7b79723e */ /* 0x000fc400000010ff */
[----:B------:R-:W-:Y:S02]  /*2330*/  LOP3.LUT R0, R3, 0x1800, R0, 0xf8, !PT ;  /* 0x0000180003007812 */ /* 0x000fe400078ef800 */
[----:B------:R-:W-:Y:S01]  /*2340*/  F2FP.BF16.F32.PACK_AB R24, R25, R24 ;  /* 0x000000181918723e */ /* 0x000fe200000010ff */
[----:B------:R-:W1:Y:S02]  /*2350*/  @!P2 SYNCS.CCTL.IV [UR55+0x20000] ;  /* 0x02000000ff00a9b1 */ /* 0x000e640008000037 */
[----:B-1----:R-:W-:Y:S01]  /*2360*/  BAR.SYNC.DEFER_BLOCKING 0x0 ;  /* 0x0000000000007b1d */ /* 0x002fe20000010000 */
[C---:B------:R-:W-:Y:S01]  /*2370*/  LOP3.LUT R3, R0.reuse, 0x20, RZ, 0x3c, !PT ;  /* 0x0000002000037812 */ /* 0x040fe200078e3cff */
[----:B------:R-:W-:Y:S01]  /*2380*/  VIADD R2, R0, UR55 ;  /* 0x0000003700027c36 */ /* 0x000fe20008000000 */
[----:B------:R-:W-:Y:S02]  /*2390*/  F2FP.BF16.F32.PACK_AB R122, R125, R124 ;  /* 0x0000007c7d7a723e */ /* 0x000fe400000010ff */
[----:B------:R-:W-:Y:S01]  /*23a0*/  F2FP.BF16.F32.PACK_AB R123, R127, R126 ;  /* 0x0000007e7f7b723e */ /* 0x000fe200000010ff */
[----:B------:R-:W-:Y:S01]  /*23b0*/  VIADD R3, R3, UR55 ;  /* 0x0000003703037c36 */ /* 0x000fe20008000000 */
[----:B------:R-:W-:-:S02]  /*23c0*/  F2FP.BF16.F32.PACK_AB R25, R27, R26 ;  /* 0x0000001a1b19723e */ /* 0x000fc400000010ff */
[----:B------:R-:W-:Y:S02]  /*23d0*/  F2FP.BF16.F32.PACK_AB R56, R57, R56 ;  /* 0x000000383938723e */ /* 0x000fe400000010ff */
[----:B------:R-:W-:Y:S02]  /*23e0*/  F2FP.BF16.F32.PACK_AB R96, R97, R96 ;  /* 0x000000606160723e */ /* 0x000fe400000010ff */
[----:B------:R-:W-:Y:S02]  /*23f0*/  F2FP.BF16.F32.PACK_AB R26, R29, R28 ;  /* 0x0000001c1d1a723e */ /* 0x000fe400000010ff */
[----:B------:R-:W-:Y:S02]  /*2400*/  F2FP.BF16.F32.PACK_AB R27, R31, R30 ;  /* 0x0000001e1f1b723e */ /* 0x000fe400000010ff */
[----:B------:R-:W-:Y:S02]  /*2410*/  F2FP.BF16.F32.PACK_AB R57, R59, R58 ;  /* 0x0000003a3b39723e */ /* 0x000fe400000010ff */
[----:B------:R-:W-:-:S02]  /*2420*/  ISETP.LT.U32.AND P0, PT, R4, 0x40, P0 ;  /* 0x000000400400780c */ /* 0x000fc40000701070 */
[----:B------:R-:W-:Y:S02]  /*2430*/  F2FP.BF16.F32.PACK_AB R97, R99, R98 ;  /* 0x000000626361723e */ /* 0x000fe400000010ff */
[----:B------:R-:W-:Y:S01]  /*2440*/  F2FP.BF16.F32.PACK_AB R128, R129, R128 ;  /* 0x000000808180723e */ /* 0x000fe200000010ff */
[----:B------:R-:W1:Y:S01]  /*2450*/  @!P2 SYNCS.CCTL.IV [UR55+0x20008] ;  /* 0x02000800ff00a9b1 */ /* 0x000e620008000037 */
[----:B------:R-:W-:Y:S01]  /*2460*/  F2FP.BF16.F32.PACK_AB R58, R61, R60 ;  /* 0x0000003c3d3a723e */ /* 0x000fe200000010ff */
[----:B-1----:R-:W-:Y:S01]  /*2470*/  STSM.16.M88.4 [R2], R88 ;  /* 0x0000005802007844 */ /* 0x002fe20000000200 */
[----:B------:R-:W-:Y:S02]  /*2480*/  F2FP.BF16.F32.PACK_AB R59, R63, R62 ;  /* 0x0000003e3f3b723e */ /* 0x000fe400000010ff */
[----:B------:R-:W-:Y:S01]  /*2490*/  LOP3.LUT R4, R0, 0x40, RZ, 0x3c, !PT ;  /* 0x0000004000047812 */ /* 0x000fe200078e3cff */
[----:B------:R-:W-:Y:S01]  /*24a0*/  STSM.16.M88.4 [R2+0x4000], R120 ;  /* 0x0040007802007844 */ /* 0x000fe20000000200 */
[----:B------:R-:W-:Y:S01]  /*24b0*/  F2FP.BF16.F32.PACK_AB R98, R101, R100 ;  /* 0x000000646562723e */ /* 0x000fe200000010ff */
[----:B------:R-:W-:Y:S01]  /*24c0*/  VOTEU.ANY UP0, P0 ;  /* 0x00000000003f7886 */ /* 0x000fe20000000100 */
[----:B------:R-:W-:Y:S01]  /*24d0*/  F2FP.BF16.F32.PACK_AB R99, R103, R102 ;  /* 0x000000666763723e */ /* 0x000fe200000010ff */
[----:B------:R-:W-:Y:S01]  /*24e0*/  STSM.16.M88.4 [R2+0x2000], R24 ;  /* 0x0020001802007844 */ /* 0x000fe20000000200 */
[----:B------:R-:W-:Y:S01]  /*24f0*/  F2FP.BF16.F32.PACK_AB R129, R131, R130 ;  /* 0x000000828381723e */ /* 0x000fe200000010ff */
[----:B------:R-:W-:Y:S01]  /*2500*/  VIADD R4, R4, UR55 ;  /* 0x0000003704047c36 */ /* 0x000fe20008000000 */
[----:B------:R-:W-:Y:S01]  /*2510*/  F2FP.BF16.F32.PACK_AB R32, R33, R32 ;  /* 0x000000202120723e */ /* 0x000fe200000010ff */
[----:B------:R-:W-:Y:S01]  /*2520*/  STSM.16.M88.4 [R2+0x6000], R56 ;  /* 0x0060003802007844 */ /* 0x000fe20000000200 */
[----:B------:R-:W-:Y:S01]  /*2530*/  F2FP.BF16.F32.PACK_AB R130, R133, R132 ;  /* 0x000000848582723e */ /* 0x000fe200000010ff */
[----:B------:R-:W-:Y:S01]  /*2540*/  VOTEU.ANY UP1, P0 ;  /* 0x00000000003f7886 */ /* 0x000fe20000020100 */
[----:B------:R-:W-:Y:S01]  /*2550*/  F2FP.BF16.F32.PACK_AB R131, R135, R134 ;  /* 0x000000868783723e */ /* 0x000fe200000010ff */
[----:B------:R-:W-:Y:S01]  /*2560*/  STSM.16.M88.4 [R3], R96 ;  /* 0x0000006003007844 */ /* 0x000fe20000000200 */
[----:B------:R-:W-:Y:S01]  /*2570*/  F2FP.BF16.F32.PACK_AB R33, R35, R34 ;  /* 0x000000222321723e */ /* 0x000fe200000010ff */
[----:B---3--:R-:W-:Y:S01]  /*2580*/  @UP0 UMOV UR8, UR48 ;  /* 0x0000003000080c82 */ /* 0x008fe20008000000 */
[----:B------:R-:W-:Y:S01]  /*2590*/  F2FP.BF16.F32.PACK_AB R64, R65, R64 ;  /* 0x000000404140723e */ /* 0x000fe200000010ff */
[----:B------:R-:W-:Y:S01]  /*25a0*/  STSM.16.M88.4 [R3+0x4000], R128 ;  /* 0x0040008003007844 */ /* 0x000fe20000000200 */
[----:B------:R-:W-:Y:S01]  /*25b0*/  F2FP.BF16.F32.PACK_AB R104, R105, R104 ;  /* 0x000000686968723e */ /* 0x000fe200000010ff */
[----:B------:R-:W-:Y:S01]  /*25c0*/  @UP0 UMOV UR9, UR49 ;  /* 0x0000003100090c82 */ /* 0x000fe20008000000 */
[----:B------:R-:W-:-:S02]  /*25d0*/  F2FP.BF16.F32.PACK_AB R34, R37, R36 ;  /* 0x000000242522723e */ /* 0x000fc400000010ff */
[----:B------:R-:W-:Y:S02]  /*25e0*/  F2FP.BF16.F32.PACK_AB R35, R39, R38 ;  /* 0x000000262723723e */ /* 0x000fe400000010ff */
[----:B------:R-:W-:Y:S02]  /*25f0*/  F2FP.BF16.F32.PACK_AB R65, R67, R66 ;  /* 0x000000424341723e */ /* 0x000fe400000010ff */
[----:B------:R-:W-:Y:S01]  /*2600*/  F2FP.BF16.F32.PACK_AB R105, R107, R106 ;  /* 0x0000006a6b69723e */ /* 0x000fe200000010ff */
[----:B------:R-:W-:Y:S01]  /*2610*/  STSM.16.M88.4 [R3+0x2000], R32 ;  /* 0x0020002003007844 */ /* 0x000fe20000000200 */
[----:B------:R-:W-:Y:S02]  /*2620*/  F2FP.BF16.F32.PACK_AB R136, R137, R136 ;  /* 0x000000888988723e */ /* 0x000fe400000010ff */
[----:B------:R-:W-:Y:S02]  /*2630*/  F2FP.BF16.F32.PACK_AB R66, R69, R68 ;  /* 0x000000444542723e */ /* 0x000fe400000010ff */
[----:B------:R-:W-:-:S02]  /*2640*/  F2FP.BF16.F32.PACK_AB R67, R71, R70 ;  /* 0x000000464743723e */ /* 0x000fc400000010ff */
[----:B------:R-:W-:Y:S02]  /*2650*/  LOP3.LUT R0, R0, 0x60, RZ, 0x3c, !PT ;  /* 0x0000006000007812 */ /* 0x000fe400078e3cff */
[----:B------:R-:W-:Y:S01]  /*2660*/  F2FP.BF16.F32.PACK_AB R106, R109, R108 ;  /* 0x0000006c6d6a723e */ /* 0x000fe200000010ff */
[----:B------:R-:W-:Y:S01]  /*2670*/  STSM.16.M88.4 [R3+0x6000], R64 ;  /* 0x0060004003007844 */ /* 0x000fe20000000200 */
[----:B------:R-:W-:Y:S01]  /*2680*/  F2FP.BF16.F32.PACK_AB R107, R111, R110 ;  /* 0x0000006e6f6b723e */ /* 0x000fe200000010ff */
[----:B------:R-:W-:Y:S01]  /*2690*/  VIADD R0, R0, UR55 ;  /* 0x0000003700007c36 */ /* 0x000fe20008000000 */
[----:B------:R-:W-:Y:S02]  /*26a0*/  F2FP.BF16.F32.PACK_AB R137, R139, R138 ;  /* 0x0000008a8b89723e */ /* 0x000fe400000010ff */
[----:B------:R-:W-:Y:S01]  /*26b0*/  F2FP.BF16.F32.PACK_AB R40, R41, R40 ;  /* 0x000000282928723e */ /* 0x000fe200000010ff */
[----:B------:R-:W-:Y:S01]  /*26c0*/  STSM.16.M88.4 [R4], R104 ;  /* 0x0000006804007844 */ /* 0x000fe20000000200 */
        /* <DEDUP_REMOVED lines=8> */
[----:B------:R-:W-:Y:S02]  /*2750*/  F2FP.BF16.F32.PACK_AB R73, R75, R74 ;  /* 0x0000004a4b49723e */ /* 0x000fe400000010ff */
[----:B------:R-:W-:Y:S01]  /*2760*/  F2FP.BF16.F32.PACK_AB R113, R115, R114 ;  /* 0x000000727371723e */ /* 0x000fe200000010ff */
[----:B------:R-:W-:Y:S01]  /*2770*/  STSM.16.M88.4 [R4+0x2000], R40 ;  /* 0x0020002804007844 */ /* 0x000fe20000000200 */
[----:B------:R-:W-:Y:S02]  /*2780*/  F2FP.BF16.F32.PACK_AB R144, R145, R144 ;  /* 0x000000909190723e */ /* 0x000fe400000010ff */
[----:B------:R-:W-:Y:S02]  /*2790*/  F2FP.BF16.F32.PACK_AB R74, R77, R76 ;  /* 0x0000004c4d4a723e */ /* 0x000fe400000010ff */
[----:B------:R-:W-:Y:S02]  /*27a0*/  F2FP.BF16.F32.PACK_AB R75, R79, R78 ;  /* 0x0000004e4f4b723e */ /* 0x000fe400000010ff */
[----:B------:R-:W-:-:S02]  /*27b0*/  F2FP.BF16.F32.PACK_AB R114, R117, R116 ;  /* 0x000000747572723e */ /* 0x000fc400000010ff */
[----:B------:R-:W-:Y:S01]  /*27c0*/  F2FP.BF16.F32.PACK_AB R115, R119, R118 ;  /* 0x000000767773723e */ /* 0x000fe200000010ff */
[----:B------:R-:W-:Y:S01]  /*27d0*/  STSM.16.M88.4 [R4+0x6000], R72 ;  /* 0x0060004804007844 */ /* 0x000fe20000000200 */
[----:B------:R-:W-:Y:S02]  /*27e0*/  F2FP.BF16.F32.PACK_AB R145, R147, R146 ;  /* 0x000000929391723e */ /* 0x000fe400000010ff */
[----:B------:R-:W-:Y:S01]  /*27f0*/  F2FP.BF16.F32.PACK_AB R48, R49, R48 ;  /* 0x000000303130723e */ /* 0x000fe200000010ff */
[----:B------:R-:W-:Y:S01]  /*2800*/  STSM.16.M88.4 [R0], R112 ;  /* 0x0000007000007844 */ /* 0x000fe20000000200 */
[----:B------:R-:W-:Y:S02]  /*2810*/  F2FP.BF16.F32.PACK_AB R146, R149, R148 ;  /* 0x000000949592723e */ /* 0x000fe400000010ff */
[----:B------:R-:W-:Y:S02]  /*2820*/  F2FP.BF16.F32.PACK_AB R147, R151, R150 ;  /* 0x000000969793723e */ /* 0x000fe400000010ff */
[----:B------:R-:W-:-:S02]  /*2830*/  F2FP.BF16.F32.PACK_AB R49, R51, R50 ;  /* 0x000000323331723e */ /* 0x000fc400000010ff */
[----:B------:R-:W-:Y:S01]  /*2840*/  F2FP.BF16.F32.PACK_AB R80, R81, R80 ;  /* 0x000000505150723e */ /* 0x000fe200000010ff */
[----:B------:R-:W-:Y:S01]  /*2850*/  STSM.16.M88.4 [R0+0x4000], R144 ;  /* 0x0040009000007844 */ /* 0x000fe20000000200 */
[----:B------:R-:W-:Y:S02]  /*2860*/  F2FP.BF16.F32.PACK_AB R50, R53, R52 ;  /* 0x000000343532723e */ /* 0x000fe400000010ff */
[----:B------:R-:W-:Y:S02]  /*2870*/  F2FP.BF16.F32.PACK_AB R51, R55, R54 ;  /* 0x000000363733723e */ /* 0x000fe400000010ff */
[----:B------:R-:W-:Y:S02]  /*2880*/  F2FP.BF16.F32.PACK_AB R81, R83, R82 ;  /* 0x000000525351723e */ /* 0x000fe400000010ff */
[----:B------:R-:W-:Y:S01]  /*2890*/  F2FP.BF16.F32.PACK_AB R82, R85, R84 ;  /* 0x000000545552723e */ /* 0x000fe200000010ff */
[----:B------:R-:W-:Y:S01]  /*28a0*/  STSM.16.M88.4 [R0+0x2000], R48 ;  /* 0x0020003000007844 */ /* 0x000fe20000000200 */
[----:B------:R-:W-:-:S05]  /*28b0*/  F2FP.BF16.F32.PACK_AB R83, R87, R86 ;  /* 0x000000565753723e */ /* 0x000fca00000010ff */
[----:B------:R-:W-:Y:S01]  /*28c0*/  STSM.16.M88.4 [R0+0x6000], R80 ;  /* 0x0060005000007844 */ /* 0x000fe20000000200 */
[----:B------:R1:W-:Y:S06]  /*28d0*/  MEMBAR.ALL.CTA ;  /* 0x0000000000007992 */ /* 0x0003ec0000008000 */
[----:B-1----:R-:W1:Y:S02]  /*28e0*/  FENCE.VIEW.ASYNC.S ;  /* 0x00000000000073c6 */ /* 0x002e640000000000 */
[----:B-1----:R-:W-:Y:S06]  /*28f0*/  BAR.SYNC.DEFER_BLOCKING 0x0 ;  /* 0x0000000000007b1d */ /* 0x002fec0000010000 */
[----:B------:R1:W-:Y:S01]  /*2900*/  @UP1 UTMASTG.2D [UR52], [UR8] ;  /* 0x00000034080013b5 */ /* 0x0003e20008008000 */
[----:B------:R0:W-:Y:S01]  /*2910*/  UTMACMDFLUSH ;  /* 0x00000000000079b7 */ /* 0x0001e20000000000 */
[----:B------:R-:W-:-:S04]  /*2920*/  DEPBAR.LE SB0, 0x0 ;  /* 0x000080000000791a */ /* 0x000fc80000000000 */
[----:B------:R-:W-:Y:S06]  /*2930*/  BAR.SYNC.DEFER_BLOCKING 0x0 ;  /* 0x0000000000007b1d */ /* 0x000fec0000010000 */
[----:B-1----:R-:W-:Y:S05]  /*2940*/  EXIT ;  /* 0x000000000000794d */ /* 0x002fea0003800000 */
.L_x_48:
[----:B------:R-:W1:Y:S02]  /*2950*/  SYNCS.PHASECHK.TRANS64.TRYWAIT P0, [UR22+0x20000], R2 ;  /* 0x02000002ff0075a7 */ /* 0x000e640008000156 */
[----:B-1----:R-:W-:Y:S05]  /*2960*/  @!P0 BRA `(.L_x_48) ;  /* 0xfffffffc00f88947 */ /* 0x002fea000383ffff */
[----:B------:R-:W-:Y:S05]  /*2970*/  BRA `(.L_x_50) ;  /* 0xfffffff400447947 */ /* 0x000fea000383ffff */
.L_x_51:
[----:B------:R-:W-:-:S00]  /*2980*/  BRA `(.L_x_51) ;  /* 0xfffffffc00fc7947 */ /* 0x000fc0000383ffff */
[----:B------:R-:W-:-:S00]  /*2990*/  NOP ;  /* 0x0000000000007918 */ /* 0x000fc00000000000 */
        /* <DEDUP_REMOVED lines=14> */
.L_x_52:


//--------------------- .nv.shared.gluon_wgmma    --------------------------
	.section	.nv.shared.gluon_wgmma,"aw",@nobits
	.sectionflags	@""
	.align	16
	.zero		1024


//--------------------- .nv.shared.reserved.0     --------------------------
	.section	.nv.shared.reserved.0,"aw",@nobits
	.weak		__nv_reservedSMEM_offset_0_alias
	.size		__nv_reservedSMEM_offset_0_alias, 0, 0
	.other		__nv_reservedSMEM_offset_0_alias,@"STO_CUDA_RESERVED_SHARED STV_DEFAULT"
__nv_reservedSMEM_offset_0_alias:
	.zero		0


//--------------------- .nv.constant0.gluon_wgmma --------------------------
	.section	.nv.constant0.gluon_wgmma,"a",@progbits
	.sectionflags	@""
	.align	4
.nv.constant0.gluon_wgmma:
	.zero		608


//--------------------- SYMBOLS --------------------------

	.type		.nv.reservedSmem.offset0,@object
	.size		.nv.reservedSmem.offset0,0x4
